	.target	sm_100a

	.elftype	@"ET_EXEC"


//--------------------- .note.nv.tkinfo           --------------------------
	.section	.note.nv.tkinfo,"",@"SHT_NOTE"
	.sectionflags	@"SHF_NOTE_NV_TKINFO"
	.tkinfo
        /*0018*/ 	.word	0x00000002
        /*0030*/ 	.string	""
        /*0030*/ 	.string	"ptxas"
        /*0030*/ 	.string	"Cuda compilation tools, release 13.0, V13.0.88"
        /*0030*/ 	.string	"Build cuda_13.0.r13.0/compiler.36424714_0"
        /*0030*/ 	.string	"-arch sm_100a -m 64 "



//--------------------- .note.nv.cuinfo           --------------------------
	.section	.note.nv.cuinfo,"",@"SHT_NOTE"
	.sectionflags	@"SHF_NOTE_NV_CUINFO"
        /*0018*/ 	.short	0x0002
        /*001a*/ 	.short	0x0064
        /*001c*/ 	.short	0x0082
	.zero		2


//--------------------- .nv.info                  --------------------------
	.section	.nv.info,"",@"SHT_CUDA_INFO"
	.align	4


	//----- nvinfo : EIATTR_REGCOUNT
	.align		4
        /*0000*/ 	.byte	0x04, 0x2f
        /*0002*/ 	.short	(.L_12 - .L_11)
	.align		4
.L_11:
        /*0004*/ 	.word	index@(_ZN7cutlass13device_kernelIN5flash11enable_sm90INS1_16FlashAttnFwdSm90INS1_25CollectiveMainloopFwdSm90ILi2EN4cute5tupleIJNS5_1CILi1EEES8_S8_EEENS6_IJNS7_ILi128EEENS7_ILi96EEENS7_ILi192EEEEEELi192ENS_6half_tEfNS_4arch4Sm90ELb1ELb0ELb1ELb1ELb1ELb1ELb0ELb1ELb1ELb1ELb0ELb0EEENS1_21CollectiveEpilogueFwdINS6_IJSA_SC_SB_EEES9_SE_SG_Li256ELb1ELb1ELb0ELb0EEENS1_36VarlenDynamicPersistentTileSchedulerILi128ELi96ELi256ELi128ELb0ELb1ELb1ELb1ELb1ELb1EEEEEEEEEvNT_6ParamsE)
        /*0008*/ 	.word	0x00000004


	//----- nvinfo : EIATTR_FRAME_SIZE
	.align		4
.L_12:
        /*000c*/ 	.byte	0x04, 0x11
        /*000e*/ 	.short	(.L_14 - .L_13)
	.align		4
.L_13:
        /*0010*/ 	.word	index@(_ZN7cutlass13device_kernelIN5flash11enable_sm90INS1_16FlashAttnFwdSm90INS1_25CollectiveMainloopFwdSm90ILi2EN4cute5tupleIJNS5_1CILi1EEES8_S8_EEENS6_IJNS7_ILi128EEENS7_ILi96EEENS7_ILi192EEEEEELi192ENS_6half_tEfNS_4arch4Sm90ELb1ELb0ELb1ELb1ELb1ELb1ELb0ELb1ELb1ELb1ELb0ELb0EEENS1_21CollectiveEpilogueFwdINS6_IJSA_SC_SB_EEES9_SE_SG_Li256ELb1ELb1ELb0ELb0EEENS1_36VarlenDynamicPersistentTileSchedulerILi128ELi96ELi256ELi128ELb0ELb1ELb1ELb1ELb1ELb1EEEEEEEEEvNT_6ParamsE)
        /*0014*/ 	.word	0x00000000


	//----- nvinfo : EIATTR_REGCOUNT
	.align		4
.L_14:
        /*0018*/ 	.byte	0x04, 0x2f
        /*001a*/ 	.short	(.L_16 - .L_15)
	.align		4
.L_15:
        /*001c*/ 	.word	index@(_ZN7cutlass13device_kernelIN5flash11enable_sm90INS1_16FlashAttnFwdSm90INS1_25CollectiveMainloopFwdSm90ILi2EN4cute5tupleIJNS5_1CILi1EEES8_S8_EEENS6_IJNS7_ILi128EEENS7_ILi96EEENS7_ILi192EEEEEELi192ENS_6half_tEfNS_4arch4Sm90ELb1ELb0ELb1ELb1ELb1ELb0ELb0ELb1ELb1ELb1ELb0ELb0EEENS1_21CollectiveEpilogueFwdINS6_IJSA_SC_SB_EEES9_SE_SG_Li256ELb1ELb1ELb0ELb0EEENS1_36VarlenDynamicPersistentTileSchedulerILi128ELi96ELi256ELi128ELb0ELb1ELb1ELb1ELb1ELb1EEEEEEEEEvNT_6ParamsE)
        /*0020*/ 	.word	0x00000004


	//----- nvinfo : EIATTR_FRAME_SIZE
	.align		4
.L_16:
        /*0024*/ 	.byte	0x04, 0x11
        /*0026*/ 	.short	(.L_18 - .L_17)
	.align		4
.L_17:
        /*0028*/ 	.word	index@(_ZN7cutlass13device_kernelIN5flash11enable_sm90INS1_16FlashAttnFwdSm90INS1_25CollectiveMainloopFwdSm90ILi2EN4cute5tupleIJNS5_1CILi1EEES8_S8_EEENS6_IJNS7_ILi128EEENS7_ILi96EEENS7_ILi192EEEEEELi192ENS_6half_tEfNS_4arch4Sm90ELb1ELb0ELb1ELb1ELb1ELb0ELb0ELb1ELb1ELb1ELb0ELb0EEENS1_21CollectiveEpilogueFwdINS6_IJSA_SC_SB_EEES9_SE_SG_Li256ELb1ELb1ELb0ELb0EEENS1_36VarlenDynamicPersistentTileSchedulerILi128ELi96ELi256ELi128ELb0ELb1ELb1ELb1ELb1ELb1EEEEEEEEEvNT_6ParamsE)
        /*002c*/ 	.word	0x00000000


	//----- nvinfo : EIATTR_REGCOUNT
	.align		4
.L_18:
        /*0030*/ 	.byte	0x04, 0x2f
        /*0032*/ 	.short	(.L_20 - .L_19)
	.align		4
.L_19:
        /*0034*/ 	.word	index@(_ZN7cutlass13device_kernelIN5flash11enable_sm90INS1_16FlashAttnFwdSm90INS1_25CollectiveMainloopFwdSm90ILi2EN4cute5tupleIJNS5_1CILi1EEES8_S8_EEENS6_IJNS7_ILi128EEENS7_ILi96EEENS7_ILi192EEEEEELi192ENS_6half_tEfNS_4arch4Sm90ELb1ELb0ELb1ELb0ELb1ELb0ELb0ELb1ELb1ELb1ELb0ELb0EEENS1_21CollectiveEpilogueFwdINS6_IJSA_SC_SB_EEES9_SE_SG_Li256ELb0ELb1ELb0ELb0EEENS1_30DynamicPersistentTileSchedulerILi256ELi128ELb0ELb1ELb1EEEEEEEEEvNT_6ParamsE)
        /*0038*/ 	.word	0x00000004


	//----- nvinfo : EIATTR_FRAME_SIZE
	.align		4
.L_20:
        /*003c*/ 	.byte	0x04, 0x11
        /*003e*/ 	.short	(.L_22 - .L_21)
	.align		4
.L_21:
        /*0040*/ 	.word	index@(_ZN7cutlass13device_kernelIN5flash11enable_sm90INS1_16FlashAttnFwdSm90INS1_25CollectiveMainloopFwdSm90ILi2EN4cute5tupleIJNS5_1CILi1EEES8_S8_EEENS6_IJNS7_ILi128EEENS7_ILi96EEENS7_ILi192EEEEEELi192ENS_6half_tEfNS_4arch4Sm90ELb1ELb0ELb1ELb0ELb1ELb0ELb0ELb1ELb1ELb1ELb0ELb0EEENS1_21CollectiveEpilogueFwdINS6_IJSA_SC_SB_EEES9_SE_SG_Li256ELb0ELb1ELb0ELb0EEENS1_30DynamicPersistentTileSchedulerILi256ELi128ELb0ELb1ELb1EEEEEEEEEvNT_6ParamsE)
        /*0044*/ 	.word	0x00000000


	//----- nvinfo : EIATTR_REGCOUNT
	.align		4
.L_22:
        /*0048*/ 	.byte	0x04, 0x2f
        /*004a*/ 	.short	(.L_24 - .L_23)
	.align		4
.L_23:
        /*004c*/ 	.word	index@(_ZN7cutlass13device_kernelIN5flash11enable_sm90INS1_16FlashAttnFwdSm90INS1_25CollectiveMainloopFwdSm90ILi2EN4cute5tupleIJNS5_1CILi1EEES8_S8_EEENS6_IJNS7_ILi128EEENS7_ILi96EEENS7_ILi192EEEEEELi192ENS_6half_tEfNS_4arch4Sm90ELb0ELb1ELb1ELb1ELb1ELb1ELb0ELb1ELb1ELb1ELb0ELb0EEENS1_21CollectiveEpilogueFwdINS6_IJSA_SC_SB_EEES9_SE_SG_Li256ELb1ELb1ELb0ELb0EEENS1_36VarlenDynamicPersistentTileSchedulerILi128ELi96ELi256ELi128ELb0ELb1ELb1ELb1ELb0ELb1EEEEEEEEEvNT_6ParamsE)
        /*0050*/ 	.word	0x00000004


	//----- nvinfo : EIATTR_FRAME_SIZE
	.align		4
.L_24:
        /*0054*/ 	.byte	0x04, 0x11
        /*0056*/ 	.short	(.L_26 - .L_25)
	.align		4
.L_25:
        /*0058*/ 	.word	index@(_ZN7cutlass13device_kernelIN5flash11enable_sm90INS1_16FlashAttnFwdSm90INS1_25CollectiveMainloopFwdSm90ILi2EN4cute5tupleIJNS5_1CILi1EEES8_S8_EEENS6_IJNS7_ILi128EEENS7_ILi96EEENS7_ILi192EEEEEELi192ENS_6half_tEfNS_4arch4Sm90ELb0ELb1ELb1ELb1ELb1ELb1ELb0ELb1ELb1ELb1ELb0ELb0EEENS1_21CollectiveEpilogueFwdINS6_IJSA_SC_SB_EEES9_SE_SG_Li256ELb1ELb1ELb0ELb0EEENS1_36VarlenDynamicPersistentTileSchedulerILi128ELi96ELi256ELi128ELb0ELb1ELb1ELb1ELb0ELb1EEEEEEEEEvNT_6ParamsE)
        /*005c*/ 	.word	0x00000000


	//----- nvinfo : EIATTR_REGCOUNT
	.align		4
.L_26:
        /*0060*/ 	.byte	0x04, 0x2f
        /*0062*/ 	.short	(.L_28 - .L_27)
	.align		4
.L_27:
        /*0064*/ 	.word	index@(_ZN7cutlass13device_kernelIN5flash11enable_sm90INS1_16FlashAttnFwdSm90INS1_25CollectiveMainloopFwdSm90ILi2EN4cute5tupleIJNS5_1CILi1EEES8_S8_EEENS6_IJNS7_ILi128EEENS7_ILi96EEENS7_ILi192EEEEEELi192ENS_6half_tEfNS_4arch4Sm90ELb0ELb1ELb1ELb1ELb1ELb0ELb0ELb1ELb1ELb1ELb0ELb0EEENS1_21CollectiveEpilogueFwdINS6_IJSA_SC_SB_EEES9_SE_SG_Li256ELb1ELb1ELb0ELb0EEENS1_36VarlenDynamicPersistentTileSchedulerILi128ELi96ELi256ELi128ELb0ELb1ELb1ELb1ELb0ELb1EEEEEEEEEvNT_6ParamsE)
        /*0068*/ 	.word	0x00000004


	//----- nvinfo : EIATTR_FRAME_SIZE
	.align		4
.L_28:
        /*006c*/ 	.byte	0x04, 0x11
        /*006e*/ 	.short	(.L_30 - .L_29)
	.align		4
.L_29:
        /*0070*/ 	.word	index@(_ZN7cutlass13device_kernelIN5flash11enable_sm90INS1_16FlashAttnFwdSm90INS1_25CollectiveMainloopFwdSm90ILi2EN4cute5tupleIJNS5_1CILi1EEES8_S8_EEENS6_IJNS7_ILi128EEENS7_ILi96EEENS7_ILi192EEEEEELi192ENS_6half_tEfNS_4arch4Sm90ELb0ELb1ELb1ELb1ELb1ELb0ELb0ELb1ELb1ELb1ELb0ELb0EEENS1_21CollectiveEpilogueFwdINS6_IJSA_SC_SB_EEES9_SE_SG_Li256ELb1ELb1ELb0ELb0EEENS1_36VarlenDynamicPersistentTileSchedulerILi128ELi96ELi256ELi128ELb0ELb1ELb1ELb1ELb0ELb1EEEEEEEEEvNT_6ParamsE)
        /*0074*/ 	.word	0x00000000


	//----- nvinfo : EIATTR_REGCOUNT
	.align		4
.L_30:
        /*0078*/ 	.byte	0x04, 0x2f
        /*007a*/ 	.short	(.L_32 - .L_31)
	.align		4
.L_31:
        /*007c*/ 	.word	index@(_ZN7cutlass13device_kernelIN5flash11enable_sm90INS1_16FlashAttnFwdSm90INS1_25CollectiveMainloopFwdSm90ILi2EN4cute5tupleIJNS5_1CILi1EEES8_S8_EEENS6_IJNS7_ILi128EEENS7_ILi96EEENS7_ILi192EEEEEELi192ENS_6half_tEfNS_4arch4Sm90ELb0ELb1ELb1ELb0ELb1ELb0ELb0ELb1ELb1ELb1ELb0ELb0EEENS1_21CollectiveEpilogueFwdINS6_IJSA_SC_SB_EEES9_SE_SG_Li256ELb0ELb1ELb0ELb0EEENS1_30DynamicPersistentTileSchedulerILi256ELi128ELb0ELb1ELb1EEEEEEEEEvNT_6ParamsE)
        /*0080*/ 	.word	0x00000004


	//----- nvinfo : EIATTR_FRAME_SIZE
	.align		4
.L_32:
        /*0084*/ 	.byte	0x04, 0x11
        /*0086*/ 	.short	(.L_34 - .L_33)
	.align		4
.L_33:
        /*0088*/ 	.word	index@(_ZN7cutlass13device_kernelIN5flash11enable_sm90INS1_16FlashAttnFwdSm90INS1_25CollectiveMainloopFwdSm90ILi2EN4cute5tupleIJNS5_1CILi1EEES8_S8_EEENS6_IJNS7_ILi128EEENS7_ILi96EEENS7_ILi192EEEEEELi192ENS_6half_tEfNS_4arch4Sm90ELb0ELb1ELb1ELb0ELb1ELb0ELb0ELb1ELb1ELb1ELb0ELb0EEENS1_21CollectiveEpilogueFwdINS6_IJSA_SC_SB_EEES9_SE_SG_Li256ELb0ELb1ELb0ELb0EEENS1_30DynamicPersistentTileSchedulerILi256ELi128ELb0ELb1ELb1EEEEEEEEEvNT_6ParamsE)
        /*008c*/ 	.word	0x00000000


	//----- nvinfo : EIATTR_REGCOUNT
	.align		4
.L_34:
        /*0090*/ 	.byte	0x04, 0x2f
        /*0092*/ 	.short	(.L_36 - .L_35)
	.align		4
.L_35:
        /*0094*/ 	.word	index@(_ZN7cutlass13device_kernelIN5flash11enable_sm90INS1_16FlashAttnFwdSm90INS1_25CollectiveMainloopFwdSm90ILi2EN4cute5tupleIJNS5_1CILi1EEES8_S8_EEENS6_IJNS7_ILi128EEENS7_ILi96EEENS7_ILi192EEEEEELi192ENS_6half_tEfNS_4arch4Sm90ELb0ELb0ELb1ELb1ELb1ELb1ELb0ELb1ELb1ELb1ELb0ELb0EEENS1_21CollectiveEpilogueFwdINS6_IJSA_SC_SB_EEES9_SE_SG_Li256ELb1ELb1ELb0ELb0EEENS1_36VarlenDynamicPersistentTileSchedulerILi128ELi96ELi256ELi128ELb0ELb1ELb1ELb0ELb1ELb1EEEEEEEEEvNT_6ParamsE)
        /*0098*/ 	.word	0x00000004


	//----- nvinfo : EIATTR_FRAME_SIZE
	.align		4
.L_36:
        /*009c*/ 	.byte	0x04, 0x11
        /*009e*/ 	.short	(.L_38 - .L_37)
	.align		4
.L_37:
        /*00a0*/ 	.word	index@(_ZN7cutlass13device_kernelIN5flash11enable_sm90INS1_16FlashAttnFwdSm90INS1_25CollectiveMainloopFwdSm90ILi2EN4cute5tupleIJNS5_1CILi1EEES8_S8_EEENS6_IJNS7_ILi128EEENS7_ILi96EEENS7_ILi192EEEEEELi192ENS_6half_tEfNS_4arch4Sm90ELb0ELb0ELb1ELb1ELb1ELb1ELb0ELb1ELb1ELb1ELb0ELb0EEENS1_21CollectiveEpilogueFwdINS6_IJSA_SC_SB_EEES9_SE_SG_Li256ELb1ELb1ELb0ELb0EEENS1_36VarlenDynamicPersistentTileSchedulerILi128ELi96ELi256ELi128ELb0ELb1ELb1ELb0ELb1ELb1EEEEEEEEEvNT_6ParamsE)
        /*00a4*/ 	.word	0x00000000


	//----- nvinfo : EIATTR_REGCOUNT
	.align		4
.L_38:
        /*00a8*/ 	.byte	0x04, 0x2f
        /*00aa*/ 	.short	(.L_40 - .L_39)
	.align		4
.L_39:
        /*00ac*/ 	.word	index@(_ZN7cutlass13device_kernelIN5flash11enable_sm90INS1_16FlashAttnFwdSm90INS1_25CollectiveMainloopFwdSm90ILi2EN4cute5tupleIJNS5_1CILi1EEES8_S8_EEENS6_IJNS7_ILi128EEENS7_ILi96EEENS7_ILi192EEEEEELi192ENS_6half_tEfNS_4arch4Sm90ELb0ELb0ELb1ELb1ELb1ELb0ELb0ELb1ELb1ELb1ELb0ELb0EEENS1_21CollectiveEpilogueFwdINS6_IJSA_SC_SB_EEES9_SE_SG_Li256ELb1ELb1ELb0ELb0EEENS1_36VarlenDynamicPersistentTileSchedulerILi128ELi96ELi256ELi128ELb0ELb1ELb1ELb0ELb1ELb1EEEEEEEEEvNT_6ParamsE)
        /*00b0*/ 	.word	0x00000004


	//----- nvinfo : EIATTR_FRAME_SIZE
	.align		4
.L_40:
        /*00b4*/ 	.byte	0x04, 0x11
        /*00b6*/ 	.short	(.L_42 - .L_41)
	.align		4
.L_41:
        /*00b8*/ 	.word	index@(_ZN7cutlass13device_kernelIN5flash11enable_sm90INS1_16FlashAttnFwdSm90INS1_25CollectiveMainloopFwdSm90ILi2EN4cute5tupleIJNS5_1CILi1EEES8_S8_EEENS6_IJNS7_ILi128EEENS7_ILi96EEENS7_ILi192EEEEEELi192ENS_6half_tEfNS_4arch4Sm90ELb0ELb0ELb1ELb1ELb1ELb0ELb0ELb1ELb1ELb1ELb0ELb0EEENS1_21CollectiveEpilogueFwdINS6_IJSA_SC_SB_EEES9_SE_SG_Li256ELb1ELb1ELb0ELb0EEENS1_36VarlenDynamicPersistentTileSchedulerILi128ELi96ELi256ELi128ELb0ELb1ELb1ELb0ELb1ELb1EEEEEEEEEvNT_6ParamsE)
        /*00bc*/ 	.word	0x00000000


	//----- nvinfo : EIATTR_REGCOUNT
	.align		4
.L_42:
        /*00c0*/ 	.byte	0x04, 0x2f
        /*00c2*/ 	.short	(.L_44 - .L_43)
	.align		4
.L_43:
        /*00c4*/ 	.word	index@(_ZN7cutlass13device_kernelIN5flash11enable_sm90INS1_16FlashAttnFwdSm90INS1_25CollectiveMainloopFwdSm90ILi2EN4cute5tupleIJNS5_1CILi1EEES8_S8_EEENS6_IJNS7_ILi128EEENS7_ILi96EEENS7_ILi192EEEEEELi192ENS_6half_tEfNS_4arch4Sm90ELb0ELb0ELb1ELb0ELb1ELb0ELb0ELb1ELb1ELb1ELb0ELb0EEENS1_21CollectiveEpilogueFwdINS6_IJSA_SC_SB_EEES9_SE_SG_Li256ELb0ELb1ELb0ELb0EEENS1_29StaticPersistentTileSchedulerILb0EEEEEEEEEvNT_6ParamsE)
        /*00c8*/ 	.word	0x00000004


	//----- nvinfo : EIATTR_FRAME_SIZE
	.align		4
.L_44:
        /*00cc*/ 	.byte	0x04, 0x11
        /*00ce*/ 	.short	(.L_46 - .L_45)
	.align		4
.L_45:
        /*00d0*/ 	.word	index@(_ZN7cutlass13device_kernelIN5flash11enable_sm90INS1_16FlashAttnFwdSm90INS1_25CollectiveMainloopFwdSm90ILi2EN4cute5tupleIJNS5_1CILi1EEES8_S8_EEENS6_IJNS7_ILi128EEENS7_ILi96EEENS7_ILi192EEEEEELi192ENS_6half_tEfNS_4arch4Sm90ELb0ELb0ELb1ELb0ELb1ELb0ELb0ELb1ELb1ELb1ELb0ELb0EEENS1_21CollectiveEpilogueFwdINS6_IJSA_SC_SB_EEES9_SE_SG_Li256ELb0ELb1ELb0ELb0EEENS1_29StaticPersistentTileSchedulerILb0EEEEEEEEEvNT_6ParamsE)
        /*00d4*/ 	.word	0x00000000


	//----- nvinfo : EIATTR_MIN_STACK_SIZE
	.align		4
.L_46:
        /*00d8*/ 	.byte	0x04, 0x12
        /*00da*/ 	.short	(.L_48 - .L_47)
	.align		4
.L_47:
        /*00dc*/ 	.word	index@(_ZN7cutlass13device_kernelIN5flash11enable_sm90INS1_16FlashAttnFwdSm90INS1_25CollectiveMainloopFwdSm90ILi2EN4cute5tupleIJNS5_1CILi1EEES8_S8_EEENS6_IJNS7_ILi128EEENS7_ILi96EEENS7_ILi192EEEEEELi192ENS_6half_tEfNS_4arch4Sm90ELb0ELb0ELb1ELb0ELb1ELb0ELb0ELb1ELb1ELb1ELb0ELb0EEENS1_21CollectiveEpilogueFwdINS6_IJSA_SC_SB_EEES9_SE_SG_Li256ELb0ELb1ELb0ELb0EEENS1_29StaticPersistentTileSchedulerILb0EEEEEEEEEvNT_6ParamsE)
        /*00e0*/ 	.word	0x00000000


	//----- nvinfo : EIATTR_MIN_STACK_SIZE
	.align		4
.L_48:
        /*00e4*/ 	.byte	0x04, 0x12
        /*00e6*/ 	.short	(.L_50 - .L_49)
	.align		4
.L_49:
        /*00e8*/ 	.word	index@(_ZN7cutlass13device_kernelIN5flash11enable_sm90INS1_16FlashAttnFwdSm90INS1_25CollectiveMainloopFwdSm90ILi2EN4cute5tupleIJNS5_1CILi1EEES8_S8_EEENS6_IJNS7_ILi128EEENS7_ILi96EEENS7_ILi192EEEEEELi192ENS_6half_tEfNS_4arch4Sm90ELb0ELb0ELb1ELb1ELb1ELb0ELb0ELb1ELb1ELb1ELb0ELb0EEENS1_21CollectiveEpilogueFwdINS6_IJSA_SC_SB_EEES9_SE_SG_Li256ELb1ELb1ELb0ELb0EEENS1_36VarlenDynamicPersistentTileSchedulerILi128ELi96ELi256ELi128ELb0ELb1ELb1ELb0ELb1ELb1EEEEEEEEEvNT_6ParamsE)
        /*00ec*/ 	.word	0x00000000


	//----- nvinfo : EIATTR_MIN_STACK_SIZE
	.align		4
.L_50:
        /*00f0*/ 	.byte	0x04, 0x12
        /*00f2*/ 	.short	(.L_52 - .L_51)
	.align		4
.L_51:
        /*00f4*/ 	.word	index@(_ZN7cutlass13device_kernelIN5flash11enable_sm90INS1_16FlashAttnFwdSm90INS1_25CollectiveMainloopFwdSm90ILi2EN4cute5tupleIJNS5_1CILi1EEES8_S8_EEENS6_IJNS7_ILi128EEENS7_ILi96EEENS7_ILi192EEEEEELi192ENS_6half_tEfNS_4arch4Sm90ELb0ELb0ELb1ELb1ELb1ELb1ELb0ELb1ELb1ELb1ELb0ELb0EEENS1_21CollectiveEpilogueFwdINS6_IJSA_SC_SB_EEES9_SE_SG_Li256ELb1ELb1ELb0ELb0EEENS1_36VarlenDynamicPersistentTileSchedulerILi128ELi96ELi256ELi128ELb0ELb1ELb1ELb0ELb1ELb1EEEEEEEEEvNT_6ParamsE)
        /*00f8*/ 	.word	0x00000000


	//----- nvinfo : EIATTR_MIN_STACK_SIZE
	.align		4
.L_52:
        /*00fc*/ 	.byte	0x04, 0x12
        /*00fe*/ 	.short	(.L_54 - .L_53)
	.align		4
.L_53:
        /*0100*/ 	.word	index@(_ZN7cutlass13device_kernelIN5flash11enable_sm90INS1_16FlashAttnFwdSm90INS1_25CollectiveMainloopFwdSm90ILi2EN4cute5tupleIJNS5_1CILi1EEES8_S8_EEENS6_IJNS7_ILi128EEENS7_ILi96EEENS7_ILi192EEEEEELi192ENS_6half_tEfNS_4arch4Sm90ELb0ELb1ELb1ELb0ELb1ELb0ELb0ELb1ELb1ELb1ELb0ELb0EEENS1_21CollectiveEpilogueFwdINS6_IJSA_SC_SB_EEES9_SE_SG_Li256ELb0ELb1ELb0ELb0EEENS1_30DynamicPersistentTileSchedulerILi256ELi128ELb0ELb1ELb1EEEEEEEEEvNT_6ParamsE)
        /*0104*/ 	.word	0x00000000


	//----- nvinfo : EIATTR_MIN_STACK_SIZE
	.align		4
.L_54:
        /*0108*/ 	.byte	0x04, 0x12
        /*010a*/ 	.short	(.L_56 - .L_55)
	.align		4
.L_55:
        /*010c*/ 	.word	index@(_ZN7cutlass13device_kernelIN5flash11enable_sm90INS1_16FlashAttnFwdSm90INS1_25CollectiveMainloopFwdSm90ILi2EN4cute5tupleIJNS5_1CILi1EEES8_S8_EEENS6_IJNS7_ILi128EEENS7_ILi96EEENS7_ILi192EEEEEELi192ENS_6half_tEfNS_4arch4Sm90ELb0ELb1ELb1ELb1ELb1ELb0ELb0ELb1ELb1ELb1ELb0ELb0EEENS1_21CollectiveEpilogueFwdINS6_IJSA_SC_SB_EEES9_SE_SG_Li256ELb1ELb1ELb0ELb0EEENS1_36VarlenDynamicPersistentTileSchedulerILi128ELi96ELi256ELi128ELb0ELb1ELb1ELb1ELb0ELb1EEEEEEEEEvNT_6ParamsE)
        /*0110*/ 	.word	0x00000000


	//----- nvinfo : EIATTR_MIN_STACK_SIZE
	.align		4
.L_56:
        /*0114*/ 	.byte	0x04, 0x12
        /*0116*/ 	.short	(.L_58 - .L_57)
	.align		4
.L_57:
        /*0118*/ 	.word	index@(_ZN7cutlass13device_kernelIN5flash11enable_sm90INS1_16FlashAttnFwdSm90INS1_25CollectiveMainloopFwdSm90ILi2EN4cute5tupleIJNS5_1CILi1EEES8_S8_EEENS6_IJNS7_ILi128EEENS7_ILi96EEENS7_ILi192EEEEEELi192ENS_6half_tEfNS_4arch4Sm90ELb0ELb1ELb1ELb1ELb1ELb1ELb0ELb1ELb1ELb1ELb0ELb0EEENS1_21CollectiveEpilogueFwdINS6_IJSA_SC_SB_EEES9_SE_SG_Li256ELb1ELb1ELb0ELb0EEENS1_36VarlenDynamicPersistentTileSchedulerILi128ELi96ELi256ELi128ELb0ELb1ELb1ELb1ELb0ELb1EEEEEEEEEvNT_6ParamsE)
        /*011c*/ 	.word	0x00000000


	//----- nvinfo : EIATTR_MIN_STACK_SIZE
	.align		4
.L_58:
        /*0120*/ 	.byte	0x04, 0x12
        /*0122*/ 	.short	(.L_60 - .L_59)
	.align		4
.L_59:
        /*0124*/ 	.word	index@(_ZN7cutlass13device_kernelIN5flash11enable_sm90INS1_16FlashAttnFwdSm90INS1_25CollectiveMainloopFwdSm90ILi2EN4cute5tupleIJNS5_1CILi1EEES8_S8_EEENS6_IJNS7_ILi128EEENS7_ILi96EEENS7_ILi192EEEEEELi192ENS_6half_tEfNS_4arch4Sm90ELb1ELb0ELb1ELb0ELb1ELb0ELb0ELb1ELb1ELb1ELb0ELb0EEENS1_21CollectiveEpilogueFwdINS6_IJSA_SC_SB_EEES9_SE_SG_Li256ELb0ELb1ELb0ELb0EEENS1_30DynamicPersistentTileSchedulerILi256ELi128ELb0ELb1ELb1EEEEEEEEEvNT_6ParamsE)
        /*0128*/ 	.word	0x00000000


	//----- nvinfo : EIATTR_MIN_STACK_SIZE
	.align		4
.L_60:
        /*012c*/ 	.byte	0x04, 0x12
        /*012e*/ 	.short	(.L_62 - .L_61)
	.align		4
.L_61:
        /*0130*/ 	.word	index@(_ZN7cutlass13device_kernelIN5flash11enable_sm90INS1_16FlashAttnFwdSm90INS1_25CollectiveMainloopFwdSm90ILi2EN4cute5tupleIJNS5_1CILi1EEES8_S8_EEENS6_IJNS7_ILi128EEENS7_ILi96EEENS7_ILi192EEEEEELi192ENS_6half_tEfNS_4arch4Sm90ELb1ELb0ELb1ELb1ELb1ELb0ELb0ELb1ELb1ELb1ELb0ELb0EEENS1_21CollectiveEpilogueFwdINS6_IJSA_SC_SB_EEES9_SE_SG_Li256ELb1ELb1ELb0ELb0EEENS1_36VarlenDynamicPersistentTileSchedulerILi128ELi96ELi256ELi128ELb0ELb1ELb1ELb1ELb1ELb1EEEEEEEEEvNT_6ParamsE)
        /*0134*/ 	.word	0x00000000


	//----- nvinfo : EIATTR_MIN_STACK_SIZE
	.align		4
.L_62:
        /*0138*/ 	.byte	0x04, 0x12
        /*013a*/ 	.short	(.L_64 - .L_63)
	.align		4
.L_63:
        /*013c*/ 	.word	index@(_ZN7cutlass13device_kernelIN5flash11enable_sm90INS1_16FlashAttnFwdSm90INS1_25CollectiveMainloopFwdSm90ILi2EN4cute5tupleIJNS5_1CILi1EEES8_S8_EEENS6_IJNS7_ILi128EEENS7_ILi96EEENS7_ILi192EEEEEELi192ENS_6half_tEfNS_4arch4Sm90ELb1ELb0ELb1ELb1ELb1ELb1ELb0ELb1ELb1ELb1ELb0ELb0EEENS1_21CollectiveEpilogueFwdINS6_IJSA_SC_SB_EEES9_SE_SG_Li256ELb1ELb1ELb0ELb0EEENS1_36VarlenDynamicPersistentTileSchedulerILi128ELi96ELi256ELi128ELb0ELb1ELb1ELb1ELb1ELb1EEEEEEEEEvNT_6ParamsE)
        /*0140*/ 	.word	0x00000000
.L_64:


//--------------------- .nv.compat                --------------------------
	.section	.nv.compat,"",@"SHT_CUDA_COMPAT_INFO"
	.align	4
        /*0000*/ 	.byte	0x02, 0x09, 0x01, 0x00, 0x02, 0x02, 0x01, 0x00, 0x02, 0x05, 0x05, 0x00, 0x03, 0x07, 0x01, 0x01
        /*0010*/ 	.byte	0x02, 0x03, 0x00, 0x00, 0x02, 0x06, 0x01, 0x00, 0x04, 0x0b, 0x08, 0x00, 0x09, 0x00, 0x00, 0x00
        /*0020*/ 	.byte	0x00, 0x00, 0x00, 0x00


//--------------------- .nv.info._ZN7cutlass13device_kernelIN5flash11enable_sm90INS1_16FlashAttnFwdSm90INS1_25CollectiveMainloopFwdSm90ILi2EN4cute5tupleIJNS5_1CILi1EEES8_S8_EEENS6_IJNS7_ILi128EEENS7_ILi96EEENS7_ILi192EEEEEELi192ENS_6half_tEfNS_4arch4Sm90ELb0ELb0ELb1ELb0ELb1ELb0ELb0ELb1ELb1ELb1ELb0ELb0EEENS1_21CollectiveEpilogueFwdINS6_IJSA_SC_SB_EEES9_SE_SG_Li256ELb0ELb1ELb0ELb0EEENS1_29StaticPersistentTileSchedulerILb0EEEEEEEEEvNT_6ParamsE --------------------------
	.section	.nv.info._ZN7cutlass13device_kernelIN5flash11enable_sm90INS1_16FlashAttnFwdSm90INS1_25CollectiveMainloopFwdSm90ILi2EN4cute5tupleIJNS5_1CILi1EEES8_S8_EEENS6_IJNS7_ILi128EEENS7_ILi96EEENS7_ILi192EEEEEELi192ENS_6half_tEfNS_4arch4Sm90ELb0ELb0ELb1ELb0ELb1ELb0ELb0ELb1ELb1ELb1ELb0ELb0EEENS1_21CollectiveEpilogueFwdINS6_IJSA_SC_SB_EEES9_SE_SG_Li256ELb0ELb1ELb0ELb0EEENS1_29StaticPersistentTileSchedulerILb0EEEEEEEEEvNT_6ParamsE,"",@"SHT_CUDA_INFO"
	.sectionflags	@""
	.align	4


	//----- nvinfo : EIATTR_CUDA_API_VERSION
	.align		4
        /*0000*/ 	.byte	0x04, 0x37
        /*0002*/ 	.short	(.L_66 - .L_65)
.L_65:
        /*0004*/ 	.word	0x00000082


	//----- nvinfo : EIATTR_KPARAM_INFO
	.align		4
.L_66:
        /*0008*/ 	.byte	0x04, 0x17
        /*000a*/ 	.short	(.L_68 - .L_67)
.L_67:
        /*000c*/ 	.word	0x00000000
        /*0010*/ 	.short	0x0000
        /*0012*/ 	.short	0x0000
        /*0014*/ 	.byte	0x00, 0xf0, 0x01, 0x28


	//----- nvinfo : EIATTR_SPARSE_MMA_MASK
	.align		4
.L_68:
        /*0018*/ 	.byte	0x03, 0x50
        /*001a*/ 	.short	0x0000


	//----- nvinfo : EIATTR_MAXREG_COUNT
	.align		4
        /*001c*/ 	.byte	0x03, 0x1b
        /*001e*/ 	.short	0x00a8


	//----- nvinfo : EIATTR_MERCURY_ISA_VERSION
	.align		4
        /*0020*/ 	.byte	0x03, 0x5f
        /*0022*/ 	.short	0x0101


	//----- nvinfo : EIATTR_VRC_CTA_INIT_COUNT
	.align		4
        /*0024*/ 	.byte	0x02, 0x4a
	.zero		1
	.zero		1


	//----- nvinfo : EIATTR_EXIT_INSTR_OFFSETS
	.align		4
        /*0028*/ 	.byte	0x04, 0x1c
        /*002a*/ 	.short	(.L_70 - .L_69)


	//   ....[0]....
.L_69:
        /*002c*/ 	.word	0x00000010


	//----- nvinfo : EIATTR_MAX_THREADS
	.align		4
.L_70:
        /*0030*/ 	.byte	0x04, 0x05
        /*0032*/ 	.short	(.L_72 - .L_71)
.L_71:
        /*0034*/ 	.word	0x00000180
        /*0038*/ 	.word	0x00000001
        /*003c*/ 	.word	0x00000001


	//----- nvinfo : EIATTR_CBANK_PARAM_SIZE
	.align		4
.L_72:
        /*0040*/ 	.byte	0x03, 0x19
        /*0042*/ 	.short	0x0a00


	//----- nvinfo : EIATTR_PARAM_CBANK
	.align		4
        /*0044*/ 	.byte	0x04, 0x0a
        /*0046*/ 	.short	(.L_74 - .L_73)
	.align		4
.L_73:
        /*0048*/ 	.word	index@(.nv.constant0._ZN7cutlass13device_kernelIN5flash11enable_sm90INS1_16FlashAttnFwdSm90INS1_25CollectiveMainloopFwdSm90ILi2EN4cute5tupleIJNS5_1CILi1EEES8_S8_EEENS6_IJNS7_ILi128EEENS7_ILi96EEENS7_ILi192EEEEEELi192ENS_6half_tEfNS_4arch4Sm90ELb0ELb0ELb1ELb0ELb1ELb0ELb0ELb1ELb1ELb1ELb0ELb0EEENS1_21CollectiveEpilogueFwdINS6_IJSA_SC_SB_EEES9_SE_SG_Li256ELb0ELb1ELb0ELb0EEENS1_29StaticPersistentTileSchedulerILb0EEEEEEEEEvNT_6ParamsE)
        /*004c*/ 	.short	0x0380
        /*004e*/ 	.short	0x0a00


	//----- nvinfo : EIATTR_SW_WAR
	.align		4
.L_74:
        /*0050*/ 	.byte	0x04, 0x36
        /*0052*/ 	.short	(.L_76 - .L_75)
.L_75:
        /*0054*/ 	.word	0x00000008
.L_76:


//--------------------- .nv.info._ZN7cutlass13device_kernelIN5flash11enable_sm90INS1_16FlashAttnFwdSm90INS1_25CollectiveMainloopFwdSm90ILi2EN4cute5tupleIJNS5_1CILi1EEES8_S8_EEENS6_IJNS7_ILi128EEENS7_ILi96EEENS7_ILi192EEEEEELi192ENS_6half_tEfNS_4arch4Sm90ELb0ELb0ELb1ELb1ELb1ELb0ELb0ELb1ELb1ELb1ELb0ELb0EEENS1_21CollectiveEpilogueFwdINS6_IJSA_SC_SB_EEES9_SE_SG_Li256ELb1ELb1ELb0ELb0EEENS1_36VarlenDynamicPersistentTileSchedulerILi128ELi96ELi256ELi128ELb0ELb1ELb1ELb0ELb1ELb1EEEEEEEEEvNT_6ParamsE --------------------------
	.section	.nv.info._ZN7cutlass13device_kernelIN5flash11enable_sm90INS1_16FlashAttnFwdSm90INS1_25CollectiveMainloopFwdSm90ILi2EN4cute5tupleIJNS5_1CILi1EEES8_S8_EEENS6_IJNS7_ILi128EEENS7_ILi96EEENS7_ILi192EEEEEELi192ENS_6half_tEfNS_4arch4Sm90ELb0ELb0ELb1ELb1ELb1ELb0ELb0ELb1ELb1ELb1ELb0ELb0EEENS1_21CollectiveEpilogueFwdINS6_IJSA_SC_SB_EEES9_SE_SG_Li256ELb1ELb1ELb0ELb0EEENS1_36VarlenDynamicPersistentTileSchedulerILi128ELi96ELi256ELi128ELb0ELb1ELb1ELb0ELb1ELb1EEEEEEEEEvNT_6ParamsE,"",@"SHT_CUDA_INFO"
	.sectionflags	@""
	.align	4


	//----- nvinfo : EIATTR_CUDA_API_VERSION
	.align		4
        /*0000*/ 	.byte	0x04, 0x37
        /*0002*/ 	.short	(.L_78 - .L_77)
.L_77:
        /*0004*/ 	.word	0x00000082


	//----- nvinfo : EIATTR_KPARAM_INFO
	.align		4
.L_78:
        /*0008*/ 	.byte	0x04, 0x17
        /*000a*/ 	.short	(.L_80 - .L_79)
.L_79:
        /*000c*/ 	.word	0x00000000
        /*0010*/ 	.short	0x0000
        /*0012*/ 	.short	0x0000
        /*0014*/ 	.byte	0x00, 0xf0, 0x01, 0x2a


	//----- nvinfo : EIATTR_SPARSE_MMA_MASK
	.align		4
.L_80:
        /*0018*/ 	.byte	0x03, 0x50
        /*001a*/ 	.short	0x0000


	//----- nvinfo : EIATTR_MAXREG_COUNT
	.align		4
        /*001c*/ 	.byte	0x03, 0x1b
        /*001e*/ 	.short	0x00a8


	//----- nvinfo : EIATTR_MERCURY_ISA_VERSION
	.align		4
        /*0020*/ 	.byte	0x03, 0x5f
        /*0022*/ 	.short	0x0101


	//----- nvinfo : EIATTR_VRC_CTA_INIT_COUNT
	.align		4
        /*0024*/ 	.byte	0x02, 0x4a
	.zero		1
	.zero		1


	//----- nvinfo : EIATTR_EXIT_INSTR_OFFSETS
	.align		4
        /*0028*/ 	.byte	0x04, 0x1c
        /*002a*/ 	.short	(.L_82 - .L_81)


	//   ....[0]....
.L_81:
        /*002c*/ 	.word	0x00000010


	//----- nvinfo : EIATTR_MAX_THREADS
	.align		4
.L_82:
        /*0030*/ 	.byte	0x04, 0x05
        /*0032*/ 	.short	(.L_84 - .L_83)
.L_83:
        /*0034*/ 	.word	0x00000180
        /*0038*/ 	.word	0x00000001
        /*003c*/ 	.word	0x00000001


	//----- nvinfo : EIATTR_CBANK_PARAM_SIZE
	.align		4
.L_84:
        /*0040*/ 	.byte	0x03, 0x19
        /*0042*/ 	.short	0x0a80


	//----- nvinfo : EIATTR_PARAM_CBANK
	.align		4
        /*0044*/ 	.byte	0x04, 0x0a
        /*0046*/ 	.short	(.L_86 - .L_85)
	.align		4
.L_85:
        /*0048*/ 	.word	index@(.nv.constant0._ZN7cutlass13device_kernelIN5flash11enable_sm90INS1_16FlashAttnFwdSm90INS1_25CollectiveMainloopFwdSm90ILi2EN4cute5tupleIJNS5_1CILi1EEES8_S8_EEENS6_IJNS7_ILi128EEENS7_ILi96EEENS7_ILi192EEEEEELi192ENS_6half_tEfNS_4arch4Sm90ELb0ELb0ELb1ELb1ELb1ELb0ELb0ELb1ELb1ELb1ELb0ELb0EEENS1_21CollectiveEpilogueFwdINS6_IJSA_SC_SB_EEES9_SE_SG_Li256ELb1ELb1ELb0ELb0EEENS1_36VarlenDynamicPersistentTileSchedulerILi128ELi96ELi256ELi128ELb0ELb1ELb1ELb0ELb1ELb1EEEEEEEEEvNT_6ParamsE)
        /*004c*/ 	.short	0x0380
        /*004e*/ 	.short	0x0a80


	//----- nvinfo : EIATTR_SW_WAR
	.align		4
.L_86:
        /*0050*/ 	.byte	0x04, 0x36
        /*0052*/ 	.short	(.L_88 - .L_87)
.L_87:
        /*0054*/ 	.word	0x00000008
.L_88:


//--------------------- .nv.info._ZN7cutlass13device_kernelIN5flash11enable_sm90INS1_16FlashAttnFwdSm90INS1_25CollectiveMainloopFwdSm90ILi2EN4cute5tupleIJNS5_1CILi1EEES8_S8_EEENS6_IJNS7_ILi128EEENS7_ILi96EEENS7_ILi192EEEEEELi192ENS_6half_tEfNS_4arch4Sm90ELb0ELb0ELb1ELb1ELb1ELb1ELb0ELb1ELb1ELb1ELb0ELb0EEENS1_21CollectiveEpilogueFwdINS6_IJSA_SC_SB_EEES9_SE_SG_Li256ELb1ELb1ELb0ELb0EEENS1_36VarlenDynamicPersistentTileSchedulerILi128ELi96ELi256ELi128ELb0ELb1ELb1ELb0ELb1ELb1EEEEEEEEEvNT_6ParamsE --------------------------
	.section	.nv.info._ZN7cutlass13device_kernelIN5flash11enable_sm90INS1_16FlashAttnFwdSm90INS1_25CollectiveMainloopFwdSm90ILi2EN4cute5tupleIJNS5_1CILi1EEES8_S8_EEENS6_IJNS7_ILi128EEENS7_ILi96EEENS7_ILi192EEEEEELi192ENS_6half_tEfNS_4arch4Sm90ELb0ELb0ELb1ELb1ELb1ELb1ELb0ELb1ELb1ELb1ELb0ELb0EEENS1_21CollectiveEpilogueFwdINS6_IJSA_SC_SB_EEES9_SE_SG_Li256ELb1ELb1ELb0ELb0EEENS1_36VarlenDynamicPersistentTileSchedulerILi128ELi96ELi256ELi128ELb0ELb1ELb1ELb0ELb1ELb1EEEEEEEEEvNT_6ParamsE,"",@"SHT_CUDA_INFO"
	.sectionflags	@""
	.align	4


	//----- nvinfo : EIATTR_CUDA_API_VERSION
	.align		4
        /*0000*/ 	.byte	0x04, 0x37
        /*0002*/ 	.short	(.L_90 - .L_89)
.L_89:
        /*0004*/ 	.word	0x00000082


	//----- nvinfo : EIATTR_KPARAM_INFO
	.align		4
.L_90:
        /*0008*/ 	.byte	0x04, 0x17
        /*000a*/ 	.short	(.L_92 - .L_91)
.L_91:
        /*000c*/ 	.word	0x00000000
        /*0010*/ 	.short	0x0000
        /*0012*/ 	.short	0x0000
        /*0014*/ 	.byte	0x00, 0xf0, 0x01, 0x2a


	//----- nvinfo : EIATTR_SPARSE_MMA_MASK
	.align		4
.L_92:
        /*0018*/ 	.byte	0x03, 0x50
        /*001a*/ 	.short	0x0000


	//----- nvinfo : EIATTR_MAXREG_COUNT
	.align		4
        /*001c*/ 	.byte	0x03, 0x1b
        /*001e*/ 	.short	0x00a8


	//----- nvinfo : EIATTR_MERCURY_ISA_VERSION
	.align		4
        /*0020*/ 	.byte	0x03, 0x5f
        /*0022*/ 	.short	0x0101


	//----- nvinfo : EIATTR_VRC_CTA_INIT_COUNT
	.align		4
        /*0024*/ 	.byte	0x02, 0x4a
	.zero		1
	.zero		1


	//----- nvinfo : EIATTR_EXIT_INSTR_OFFSETS
	.align		4
        /*0028*/ 	.byte	0x04, 0x1c
        /*002a*/ 	.short	(.L_94 - .L_93)


	//   ....[0]....
.L_93:
        /*002c*/ 	.word	0x00000010


	//----- nvinfo : EIATTR_MAX_THREADS
	.align		4
.L_94:
        /*0030*/ 	.byte	0x04, 0x05
        /*0032*/ 	.short	(.L_96 - .L_95)
.L_95:
        /*0034*/ 	.word	0x00000180
        /*0038*/ 	.word	0x00000001
        /*003c*/ 	.word	0x00000001


	//----- nvinfo : EIATTR_CBANK_PARAM_SIZE
	.align		4
.L_96:
        /*0040*/ 	.byte	0x03, 0x19
        /*0042*/ 	.short	0x0a80


	//----- nvinfo : EIATTR_PARAM_CBANK
	.align		4
        /*0044*/ 	.byte	0x04, 0x0a
        /*0046*/ 	.short	(.L_98 - .L_97)
	.align		4
.L_97:
        /*0048*/ 	.word	index@(.nv.constant0._ZN7cutlass13device_kernelIN5flash11enable_sm90INS1_16FlashAttnFwdSm90INS1_25CollectiveMainloopFwdSm90ILi2EN4cute5tupleIJNS5_1CILi1EEES8_S8_EEENS6_IJNS7_ILi128EEENS7_ILi96EEENS7_ILi192EEEEEELi192ENS_6half_tEfNS_4arch4Sm90ELb0ELb0ELb1ELb1ELb1ELb1ELb0ELb1ELb1ELb1ELb0ELb0EEENS1_21CollectiveEpilogueFwdINS6_IJSA_SC_SB_EEES9_SE_SG_Li256ELb1ELb1ELb0ELb0EEENS1_36VarlenDynamicPersistentTileSchedulerILi128ELi96ELi256ELi128ELb0ELb1ELb1ELb0ELb1ELb1EEEEEEEEEvNT_6ParamsE)
        /*004c*/ 	.short	0x0380
        /*004e*/ 	.short	0x0a80


	//----- nvinfo : EIATTR_SW_WAR
	.align		4
.L_98:
        /*0050*/ 	.byte	0x04, 0x36
        /*0052*/ 	.short	(.L_100 - .L_99)
.L_99:
        /*0054*/ 	.word	0x00000008
.L_100:


//--------------------- .nv.info._ZN7cutlass13device_kernelIN5flash11enable_sm90INS1_16FlashAttnFwdSm90INS1_25CollectiveMainloopFwdSm90ILi2EN4cute5tupleIJNS5_1CILi1EEES8_S8_EEENS6_IJNS7_ILi128EEENS7_ILi96EEENS7_ILi192EEEEEELi192ENS_6half_tEfNS_4arch4Sm90ELb0ELb1ELb1ELb0ELb1ELb0ELb0ELb1ELb1ELb1ELb0ELb0EEENS1_21CollectiveEpilogueFwdINS6_IJSA_SC_SB_EEES9_SE_SG_Li256ELb0ELb1ELb0ELb0EEENS1_30DynamicPersistentTileSchedulerILi256ELi128ELb0ELb1ELb1EEEEEEEEEvNT_6ParamsE --------------------------
	.section	.nv.info._ZN7cutlass13device_kernelIN5flash11enable_sm90INS1_16FlashAttnFwdSm90INS1_25CollectiveMainloopFwdSm90ILi2EN4cute5tupleIJNS5_1CILi1EEES8_S8_EEENS6_IJNS7_ILi128EEENS7_ILi96EEENS7_ILi192EEEEEELi192ENS_6half_tEfNS_4arch4Sm90ELb0ELb1ELb1ELb0ELb1ELb0ELb0ELb1ELb1ELb1ELb0ELb0EEENS1_21CollectiveEpilogueFwdINS6_IJSA_SC_SB_EEES9_SE_SG_Li256ELb0ELb1ELb0ELb0EEENS1_30DynamicPersistentTileSchedulerILi256ELi128ELb0ELb1ELb1EEEEEEEEEvNT_6ParamsE,"",@"SHT_CUDA_INFO"
	.sectionflags	@""
	.align	4


	//----- nvinfo : EIATTR_CUDA_API_VERSION
	.align		4
        /*0000*/ 	.byte	0x04, 0x37
        /*0002*/ 	.short	(.L_102 - .L_101)
.L_101:
        /*0004*/ 	.word	0x00000082


	//----- nvinfo : EIATTR_KPARAM_INFO
	.align		4
.L_102:
        /*0008*/ 	.byte	0x04, 0x17
        /*000a*/ 	.short	(.L_104 - .L_103)
.L_103:
        /*000c*/ 	.word	0x00000000
        /*0010*/ 	.short	0x0000
        /*0012*/ 	.short	0x0000
        /*0014*/ 	.byte	0x00, 0xf0, 0x01, 0x2a


	//----- nvinfo : EIATTR_SPARSE_MMA_MASK
	.align		4
.L_104:
        /*0018*/ 	.byte	0x03, 0x50
        /*001a*/ 	.short	0x0000


	//----- nvinfo : EIATTR_MAXREG_COUNT
	.align		4
        /*001c*/ 	.byte	0x03, 0x1b
        /*001e*/ 	.short	0x00a8


	//----- nvinfo : EIATTR_MERCURY_ISA_VERSION
	.align		4
        /*0020*/ 	.byte	0x03, 0x5f
        /*0022*/ 	.short	0x0101


	//----- nvinfo : EIATTR_VRC_CTA_INIT_COUNT
	.align		4
        /*0024*/ 	.byte	0x02, 0x4a
	.zero		1
	.zero		1


	//----- nvinfo : EIATTR_EXIT_INSTR_OFFSETS
	.align		4
        /*0028*/ 	.byte	0x04, 0x1c
        /*002a*/ 	.short	(.L_106 - .L_105)


	//   ....[0]....
.L_105:
        /*002c*/ 	.word	0x00000010


	//----- nvinfo : EIATTR_MAX_THREADS
	.align		4
.L_106:
        /*0030*/ 	.byte	0x04, 0x05
        /*0032*/ 	.short	(.L_108 - .L_107)
.L_107:
        /*0034*/ 	.word	0x00000180
        /*0038*/ 	.word	0x00000001
        /*003c*/ 	.word	0x00000001


	//----- nvinfo : EIATTR_CBANK_PARAM_SIZE
	.align		4
.L_108:
        /*0040*/ 	.byte	0x03, 0x19
        /*0042*/ 	.short	0x0a80


	//----- nvinfo : EIATTR_PARAM_CBANK
	.align		4
        /*0044*/ 	.byte	0x04, 0x0a
        /*0046*/ 	.short	(.L_110 - .L_109)
	.align		4
.L_109:
        /*0048*/ 	.word	index@(.nv.constant0._ZN7cutlass13device_kernelIN5flash11enable_sm90INS1_16FlashAttnFwdSm90INS1_25CollectiveMainloopFwdSm90ILi2EN4cute5tupleIJNS5_1CILi1EEES8_S8_EEENS6_IJNS7_ILi128EEENS7_ILi96EEENS7_ILi192EEEEEELi192ENS_6half_tEfNS_4arch4Sm90ELb0ELb1ELb1ELb0ELb1ELb0ELb0ELb1ELb1ELb1ELb0ELb0EEENS1_21CollectiveEpilogueFwdINS6_IJSA_SC_SB_EEES9_SE_SG_Li256ELb0ELb1ELb0ELb0EEENS1_30DynamicPersistentTileSchedulerILi256ELi128ELb0ELb1ELb1EEEEEEEEEvNT_6ParamsE)
        /*004c*/ 	.short	0x0380
        /*004e*/ 	.short	0x0a80


	//----- nvinfo : EIATTR_SW_WAR
	.align		4
.L_110:
        /*0050*/ 	.byte	0x04, 0x36
        /*0052*/ 	.short	(.L_112 - .L_111)
.L_111:
        /*0054*/ 	.word	0x00000008
.L_112:


//--------------------- .nv.info._ZN7cutlass13device_kernelIN5flash11enable_sm90INS1_16FlashAttnFwdSm90INS1_25CollectiveMainloopFwdSm90ILi2EN4cute5tupleIJNS5_1CILi1EEES8_S8_EEENS6_IJNS7_ILi128EEENS7_ILi96EEENS7_ILi192EEEEEELi192ENS_6half_tEfNS_4arch4Sm90ELb0ELb1ELb1ELb1ELb1ELb0ELb0ELb1ELb1ELb1ELb0ELb0EEENS1_21CollectiveEpilogueFwdINS6_IJSA_SC_SB_EEES9_SE_SG_Li256ELb1ELb1ELb0ELb0EEENS1_36VarlenDynamicPersistentTileSchedulerILi128ELi96ELi256ELi128ELb0ELb1ELb1ELb1ELb0ELb1EEEEEEEEEvNT_6ParamsE --------------------------
	.section	.nv.info._ZN7cutlass13device_kernelIN5flash11enable_sm90INS1_16FlashAttnFwdSm90INS1_25CollectiveMainloopFwdSm90ILi2EN4cute5tupleIJNS5_1CILi1EEES8_S8_EEENS6_IJNS7_ILi128EEENS7_ILi96EEENS7_ILi192EEEEEELi192ENS_6half_tEfNS_4arch4Sm90ELb0ELb1ELb1ELb1ELb1ELb0ELb0ELb1ELb1ELb1ELb0ELb0EEENS1_21CollectiveEpilogueFwdINS6_IJSA_SC_SB_EEES9_SE_SG_Li256ELb1ELb1ELb0ELb0EEENS1_36VarlenDynamicPersistentTileSchedulerILi128ELi96ELi256ELi128ELb0ELb1ELb1ELb1ELb0ELb1EEEEEEEEEvNT_6ParamsE,"",@"SHT_CUDA_INFO"
	.sectionflags	@""
	.align	4


	//----- nvinfo : EIATTR_CUDA_API_VERSION
	.align		4
        /*0000*/ 	.byte	0x04, 0x37
        /*0002*/ 	.short	(.L_114 - .L_113)
.L_113:
        /*0004*/ 	.word	0x00000082


	//----- nvinfo : EIATTR_KPARAM_INFO
	.align		4
.L_114:
        /*0008*/ 	.byte	0x04, 0x17
        /*000a*/ 	.short	(.L_116 - .L_115)
.L_115:
        /*000c*/ 	.word	0x00000000
        /*0010*/ 	.short	0x0000
        /*0012*/ 	.short	0x0000
        /*0014*/ 	.byte	0x00, 0xf0, 0x01, 0x2a


	//----- nvinfo : EIATTR_SPARSE_MMA_MASK
	.align		4
.L_116:
        /*0018*/ 	.byte	0x03, 0x50
        /*001a*/ 	.short	0x0000


	//----- nvinfo : EIATTR_MAXREG_COUNT
	.align		4
        /*001c*/ 	.byte	0x03, 0x1b
        /*001e*/ 	.short	0x00a8


	//----- nvinfo : EIATTR_MERCURY_ISA_VERSION
	.align		4
        /*0020*/ 	.byte	0x03, 0x5f
        /*0022*/ 	.short	0x0101


	//----- nvinfo : EIATTR_VRC_CTA_INIT_COUNT
	.align		4
        /*0024*/ 	.byte	0x02, 0x4a
	.zero		1
	.zero		1


	//----- nvinfo : EIATTR_EXIT_INSTR_OFFSETS
	.align		4
        /*0028*/ 	.byte	0x04, 0x1c
        /*002a*/ 	.short	(.L_118 - .L_117)


	//   ....[0]....
.L_117:
        /*002c*/ 	.word	0x00000010


	//----- nvinfo : EIATTR_MAX_THREADS
	.align		4
.L_118:
        /*0030*/ 	.byte	0x04, 0x05
        /*0032*/ 	.short	(.L_120 - .L_119)
.L_119:
        /*0034*/ 	.word	0x00000180
        /*0038*/ 	.word	0x00000001
        /*003c*/ 	.word	0x00000001


	//----- nvinfo : EIATTR_CBANK_PARAM_SIZE
	.align		4
.L_120:
        /*0040*/ 	.byte	0x03, 0x19
        /*0042*/ 	.short	0x0a80


	//----- nvinfo : EIATTR_PARAM_CBANK
	.align		4
        /*0044*/ 	.byte	0x04, 0x0a
        /*0046*/ 	.short	(.L_122 - .L_121)
	.align		4
.L_121:
        /*0048*/ 	.word	index@(.nv.constant0._ZN7cutlass13device_kernelIN5flash11enable_sm90INS1_16FlashAttnFwdSm90INS1_25CollectiveMainloopFwdSm90ILi2EN4cute5tupleIJNS5_1CILi1EEES8_S8_EEENS6_IJNS7_ILi128EEENS7_ILi96EEENS7_ILi192EEEEEELi192ENS_6half_tEfNS_4arch4Sm90ELb0ELb1ELb1ELb1ELb1ELb0ELb0ELb1ELb1ELb1ELb0ELb0EEENS1_21CollectiveEpilogueFwdINS6_IJSA_SC_SB_EEES9_SE_SG_Li256ELb1ELb1ELb0ELb0EEENS1_36VarlenDynamicPersistentTileSchedulerILi128ELi96ELi256ELi128ELb0ELb1ELb1ELb1ELb0ELb1EEEEEEEEEvNT_6ParamsE)
        /*004c*/ 	.short	0x0380
        /*004e*/ 	.short	0x0a80


	//----- nvinfo : EIATTR_SW_WAR
	.align		4
.L_122:
        /*0050*/ 	.byte	0x04, 0x36
        /*0052*/ 	.short	(.L_124 - .L_123)
.L_123:
        /*0054*/ 	.word	0x00000008
.L_124:


//--------------------- .nv.info._ZN7cutlass13device_kernelIN5flash11enable_sm90INS1_16FlashAttnFwdSm90INS1_25CollectiveMainloopFwdSm90ILi2EN4cute5tupleIJNS5_1CILi1EEES8_S8_EEENS6_IJNS7_ILi128EEENS7_ILi96EEENS7_ILi192EEEEEELi192ENS_6half_tEfNS_4arch4Sm90ELb0ELb1ELb1ELb1ELb1ELb1ELb0ELb1ELb1ELb1ELb0ELb0EEENS1_21CollectiveEpilogueFwdINS6_IJSA_SC_SB_EEES9_SE_SG_Li256ELb1ELb1ELb0ELb0EEENS1_36VarlenDynamicPersistentTileSchedulerILi128ELi96ELi256ELi128ELb0ELb1ELb1ELb1ELb0ELb1EEEEEEEEEvNT_6ParamsE --------------------------
	.section	.nv.info._ZN7cutlass13device_kernelIN5flash11enable_sm90INS1_16FlashAttnFwdSm90INS1_25CollectiveMainloopFwdSm90ILi2EN4cute5tupleIJNS5_1CILi1EEES8_S8_EEENS6_IJNS7_ILi128EEENS7_ILi96EEENS7_ILi192EEEEEELi192ENS_6half_tEfNS_4arch4Sm90ELb0ELb1ELb1ELb1ELb1ELb1ELb0ELb1ELb1ELb1ELb0ELb0EEENS1_21CollectiveEpilogueFwdINS6_IJSA_SC_SB_EEES9_SE_SG_Li256ELb1ELb1ELb0ELb0EEENS1_36VarlenDynamicPersistentTileSchedulerILi128ELi96ELi256ELi128ELb0ELb1ELb1ELb1ELb0ELb1EEEEEEEEEvNT_6ParamsE,"",@"SHT_CUDA_INFO"
	.sectionflags	@""
	.align	4


	//----- nvinfo : EIATTR_CUDA_API_VERSION
	.align		4
        /*0000*/ 	.byte	0x04, 0x37
        /*0002*/ 	.short	(.L_126 - .L_125)
.L_125:
        /*0004*/ 	.word	0x00000082


	//----- nvinfo : EIATTR_KPARAM_INFO
	.align		4
.L_126:
        /*0008*/ 	.byte	0x04, 0x17
        /*000a*/ 	.short	(.L_128 - .L_127)
.L_127:
        /*000c*/ 	.word	0x00000000
        /*0010*/ 	.short	0x0000
        /*0012*/ 	.short	0x0000
        /*0014*/ 	.byte	0x00, 0xf0, 0x01, 0x2a


	//----- nvinfo : EIATTR_SPARSE_MMA_MASK
	.align		4
.L_128:
        /*0018*/ 	.byte	0x03, 0x50
        /*001a*/ 	.short	0x0000


	//----- nvinfo : EIATTR_MAXREG_COUNT
	.align		4
        /*001c*/ 	.byte	0x03, 0x1b
        /*001e*/ 	.short	0x00a8


	//----- nvinfo : EIATTR_MERCURY_ISA_VERSION
	.align		4
        /*0020*/ 	.byte	0x03, 0x5f
        /*0022*/ 	.short	0x0101


	//----- nvinfo : EIATTR_VRC_CTA_INIT_COUNT
	.align		4
        /*0024*/ 	.byte	0x02, 0x4a
	.zero		1
	.zero		1


	//----- nvinfo : EIATTR_EXIT_INSTR_OFFSETS
	.align		4
        /*0028*/ 	.byte	0x04, 0x1c
        /*002a*/ 	.short	(.L_130 - .L_129)


	//   ....[0]....
.L_129:
        /*002c*/ 	.word	0x00000010


	//----- nvinfo : EIATTR_MAX_THREADS
	.align		4
.L_130:
        /*0030*/ 	.byte	0x04, 0x05
        /*0032*/ 	.short	(.L_132 - .L_131)
.L_131:
        /*0034*/ 	.word	0x00000180
        /*0038*/ 	.word	0x00000001
        /*003c*/ 	.word	0x00000001


	//----- nvinfo : EIATTR_CBANK_PARAM_SIZE
	.align		4
.L_132:
        /*0040*/ 	.byte	0x03, 0x19
        /*0042*/ 	.short	0x0a80


	//----- nvinfo : EIATTR_PARAM_CBANK
	.align		4
        /*0044*/ 	.byte	0x04, 0x0a
        /*0046*/ 	.short	(.L_134 - .L_133)
	.align		4
.L_133:
        /*0048*/ 	.word	index@(.nv.constant0._ZN7cutlass13device_kernelIN5flash11enable_sm90INS1_16FlashAttnFwdSm90INS1_25CollectiveMainloopFwdSm90ILi2EN4cute5tupleIJNS5_1CILi1EEES8_S8_EEENS6_IJNS7_ILi128EEENS7_ILi96EEENS7_ILi192EEEEEELi192ENS_6half_tEfNS_4arch4Sm90ELb0ELb1ELb1ELb1ELb1ELb1ELb0ELb1ELb1ELb1ELb0ELb0EEENS1_21CollectiveEpilogueFwdINS6_IJSA_SC_SB_EEES9_SE_SG_Li256ELb1ELb1ELb0ELb0EEENS1_36VarlenDynamicPersistentTileSchedulerILi128ELi96ELi256ELi128ELb0ELb1ELb1ELb1ELb0ELb1EEEEEEEEEvNT_6ParamsE)
        /*004c*/ 	.short	0x0380
        /*004e*/ 	.short	0x0a80


	//----- nvinfo : EIATTR_SW_WAR
	.align		4
.L_134:
        /*0050*/ 	.byte	0x04, 0x36
        /*0052*/ 	.short	(.L_136 - .L_135)
.L_135:
        /*0054*/ 	.word	0x00000008
.L_136:


//--------------------- .nv.info._ZN7cutlass13device_kernelIN5flash11enable_sm90INS1_16FlashAttnFwdSm90INS1_25CollectiveMainloopFwdSm90ILi2EN4cute5tupleIJNS5_1CILi1EEES8_S8_EEENS6_IJNS7_ILi128EEENS7_ILi96EEENS7_ILi192EEEEEELi192ENS_6half_tEfNS_4arch4Sm90ELb1ELb0ELb1ELb0ELb1ELb0ELb0ELb1ELb1ELb1ELb0ELb0EEENS1_21CollectiveEpilogueFwdINS6_IJSA_SC_SB_EEES9_SE_SG_Li256ELb0ELb1ELb0ELb0EEENS1_30DynamicPersistentTileSchedulerILi256ELi128ELb0ELb1ELb1EEEEEEEEEvNT_6ParamsE --------------------------
	.section	.nv.info._ZN7cutlass13device_kernelIN5flash11enable_sm90INS1_16FlashAttnFwdSm90INS1_25CollectiveMainloopFwdSm90ILi2EN4cute5tupleIJNS5_1CILi1EEES8_S8_EEENS6_IJNS7_ILi128EEENS7_ILi96EEENS7_ILi192EEEEEELi192ENS_6half_tEfNS_4arch4Sm90ELb1ELb0ELb1ELb0ELb1ELb0ELb0ELb1ELb1ELb1ELb0ELb0EEENS1_21CollectiveEpilogueFwdINS6_IJSA_SC_SB_EEES9_SE_SG_Li256ELb0ELb1ELb0ELb0EEENS1_30DynamicPersistentTileSchedulerILi256ELi128ELb0ELb1ELb1EEEEEEEEEvNT_6ParamsE,"",@"SHT_CUDA_INFO"
	.sectionflags	@""
	.align	4


	//----- nvinfo : EIATTR_CUDA_API_VERSION
	.align		4
        /*0000*/ 	.byte	0x04, 0x37
        /*0002*/ 	.short	(.L_138 - .L_137)
.L_137:
        /*0004*/ 	.word	0x00000082


	//----- nvinfo : EIATTR_KPARAM_INFO
	.align		4
.L_138:
        /*0008*/ 	.byte	0x04, 0x17
        /*000a*/ 	.short	(.L_140 - .L_139)
.L_139:
        /*000c*/ 	.word	0x00000000
        /*0010*/ 	.short	0x0000
        /*0012*/ 	.short	0x0000
        /*0014*/ 	.byte	0x00, 0xf0, 0x01, 0x2a


	//----- nvinfo : EIATTR_SPARSE_MMA_MASK
	.align		4
.L_140:
        /*0018*/ 	.byte	0x03, 0x50
        /*001a*/ 	.short	0x0000


	//----- nvinfo : EIATTR_MAXREG_COUNT
	.align		4
        /*001c*/ 	.byte	0x03, 0x1b
        /*001e*/ 	.short	0x00a8


	//----- nvinfo : EIATTR_MERCURY_ISA_VERSION
	.align		4
        /*0020*/ 	.byte	0x03, 0x5f
        /*0022*/ 	.short	0x0101


	//----- nvinfo : EIATTR_VRC_CTA_INIT_COUNT
	.align		4
        /*0024*/ 	.byte	0x02, 0x4a
	.zero		1
	.zero		1


	//----- nvinfo : EIATTR_EXIT_INSTR_OFFSETS
	.align		4
        /*0028*/ 	.byte	0x04, 0x1c
        /*002a*/ 	.short	(.L_142 - .L_141)


	//   ....[0]....
.L_141:
        /*002c*/ 	.word	0x00000010


	//----- nvinfo : EIATTR_MAX_THREADS
	.align		4
.L_142:
        /*0030*/ 	.byte	0x04, 0x05
        /*0032*/ 	.short	(.L_144 - .L_143)
.L_143:
        /*0034*/ 	.word	0x00000180
        /*0038*/ 	.word	0x00000001
        /*003c*/ 	.word	0x00000001


	//----- nvinfo : EIATTR_CBANK_PARAM_SIZE
	.align		4
.L_144:
        /*0040*/ 	.byte	0x03, 0x19
        /*0042*/ 	.short	0x0a80


	//----- nvinfo : EIATTR_PARAM_CBANK
	.align		4
        /*0044*/ 	.byte	0x04, 0x0a
        /*0046*/ 	.short	(.L_146 - .L_145)
	.align		4
.L_145:
        /*0048*/ 	.word	index@(.nv.constant0._ZN7cutlass13device_kernelIN5flash11enable_sm90INS1_16FlashAttnFwdSm90INS1_25CollectiveMainloopFwdSm90ILi2EN4cute5tupleIJNS5_1CILi1EEES8_S8_EEENS6_IJNS7_ILi128EEENS7_ILi96EEENS7_ILi192EEEEEELi192ENS_6half_tEfNS_4arch4Sm90ELb1ELb0ELb1ELb0ELb1ELb0ELb0ELb1ELb1ELb1ELb0ELb0EEENS1_21CollectiveEpilogueFwdINS6_IJSA_SC_SB_EEES9_SE_SG_Li256ELb0ELb1ELb0ELb0EEENS1_30DynamicPersistentTileSchedulerILi256ELi128ELb0ELb1ELb1EEEEEEEEEvNT_6ParamsE)
        /*004c*/ 	.short	0x0380
        /*004e*/ 	.short	0x0a80


	//----- nvinfo : EIATTR_SW_WAR
	.align		4
.L_146:
        /*0050*/ 	.byte	0x04, 0x36
        /*0052*/ 	.short	(.L_148 - .L_147)
.L_147:
        /*0054*/ 	.word	0x00000008
.L_148:


//--------------------- .nv.info._ZN7cutlass13device_kernelIN5flash11enable_sm90INS1_16FlashAttnFwdSm90INS1_25CollectiveMainloopFwdSm90ILi2EN4cute5tupleIJNS5_1CILi1EEES8_S8_EEENS6_IJNS7_ILi128EEENS7_ILi96EEENS7_ILi192EEEEEELi192ENS_6half_tEfNS_4arch4Sm90ELb1ELb0ELb1ELb1ELb1ELb0ELb0ELb1ELb1ELb1ELb0ELb0EEENS1_21CollectiveEpilogueFwdINS6_IJSA_SC_SB_EEES9_SE_SG_Li256ELb1ELb1ELb0ELb0EEENS1_36VarlenDynamicPersistentTileSchedulerILi128ELi96ELi256ELi128ELb0ELb1ELb1ELb1ELb1ELb1EEEEEEEEEvNT_6ParamsE --------------------------
	.section	.nv.info._ZN7cutlass13device_kernelIN5flash11enable_sm90INS1_16FlashAttnFwdSm90INS1_25CollectiveMainloopFwdSm90ILi2EN4cute5tupleIJNS5_1CILi1EEES8_S8_EEENS6_IJNS7_ILi128EEENS7_ILi96EEENS7_ILi192EEEEEELi192ENS_6half_tEfNS_4arch4Sm90ELb1ELb0ELb1ELb1ELb1ELb0ELb0ELb1ELb1ELb1ELb0ELb0EEENS1_21CollectiveEpilogueFwdINS6_IJSA_SC_SB_EEES9_SE_SG_Li256ELb1ELb1ELb0ELb0EEENS1_36VarlenDynamicPersistentTileSchedulerILi128ELi96ELi256ELi128ELb0ELb1ELb1ELb1ELb1ELb1EEEEEEEEEvNT_6ParamsE,"",@"SHT_CUDA_INFO"
	.sectionflags	@""
	.align	4


	//----- nvinfo : EIATTR_CUDA_API_VERSION
	.align		4
        /*0000*/ 	.byte	0x04, 0x37
        /*0002*/ 	.short	(.L_150 - .L_149)
.L_149:
        /*0004*/ 	.word	0x00000082


	//----- nvinfo : EIATTR_KPARAM_INFO
	.align		4
.L_150:
        /*0008*/ 	.byte	0x04, 0x17
        /*000a*/ 	.short	(.L_152 - .L_151)
.L_151:
        /*000c*/ 	.word	0x00000000
        /*0010*/ 	.short	0x0000
        /*0012*/ 	.short	0x0000
        /*0014*/ 	.byte	0x00, 0xf0, 0x01, 0x2a


	//----- nvinfo : EIATTR_SPARSE_MMA_MASK
	.align		4
.L_152:
        /*0018*/ 	.byte	0x03, 0x50
        /*001a*/ 	.short	0x0000


	//----- nvinfo : EIATTR_MAXREG_COUNT
	.align		4
        /*001c*/ 	.byte	0x03, 0x1b
        /*001e*/ 	.short	0x00a8


	//----- nvinfo : EIATTR_MERCURY_ISA_VERSION
	.align		4
        /*0020*/ 	.byte	0x03, 0x5f
        /*0022*/ 	.short	0x0101


	//----- nvinfo : EIATTR_VRC_CTA_INIT_COUNT
	.align		4
        /*0024*/ 	.byte	0x02, 0x4a
	.zero		1
	.zero		1


	//----- nvinfo : EIATTR_EXIT_INSTR_OFFSETS
	.align		4
        /*0028*/ 	.byte	0x04, 0x1c
        /*002a*/ 	.short	(.L_154 - .L_153)


	//   ....[0]....
.L_153:
        /*002c*/ 	.word	0x00000010


	//----- nvinfo : EIATTR_MAX_THREADS
	.align		4
.L_154:
        /*0030*/ 	.byte	0x04, 0x05
        /*0032*/ 	.short	(.L_156 - .L_155)
.L_155:
        /*0034*/ 	.word	0x00000180
        /*0038*/ 	.word	0x00000001
        /*003c*/ 	.word	0x00000001


	//----- nvinfo : EIATTR_CBANK_PARAM_SIZE
	.align		4
.L_156:
        /*0040*/ 	.byte	0x03, 0x19
        /*0042*/ 	.short	0x0a80


	//----- nvinfo : EIATTR_PARAM_CBANK
	.align		4
        /*0044*/ 	.byte	0x04, 0x0a
        /*0046*/ 	.short	(.L_158 - .L_157)
	.align		4
.L_157:
        /*0048*/ 	.word	index@(.nv.constant0._ZN7cutlass13device_kernelIN5flash11enable_sm90INS1_16FlashAttnFwdSm90INS1_25CollectiveMainloopFwdSm90ILi2EN4cute5tupleIJNS5_1CILi1EEES8_S8_EEENS6_IJNS7_ILi128EEENS7_ILi96EEENS7_ILi192EEEEEELi192ENS_6half_tEfNS_4arch4Sm90ELb1ELb0ELb1ELb1ELb1ELb0ELb0ELb1ELb1ELb1ELb0ELb0EEENS1_21CollectiveEpilogueFwdINS6_IJSA_SC_SB_EEES9_SE_SG_Li256ELb1ELb1ELb0ELb0EEENS1_36VarlenDynamicPersistentTileSchedulerILi128ELi96ELi256ELi128ELb0ELb1ELb1ELb1ELb1ELb1EEEEEEEEEvNT_6ParamsE)
        /*004c*/ 	.short	0x0380
        /*004e*/ 	.short	0x0a80


	//----- nvinfo : EIATTR_SW_WAR
	.align		4
.L_158:
        /*0050*/ 	.byte	0x04, 0x36
        /*0052*/ 	.short	(.L_160 - .L_159)
.L_159:
        /*0054*/ 	.word	0x00000008
.L_160:


//--------------------- .nv.info._ZN7cutlass13device_kernelIN5flash11enable_sm90INS1_16FlashAttnFwdSm90INS1_25CollectiveMainloopFwdSm90ILi2EN4cute5tupleIJNS5_1CILi1EEES8_S8_EEENS6_IJNS7_ILi128EEENS7_ILi96EEENS7_ILi192EEEEEELi192ENS_6half_tEfNS_4arch4Sm90ELb1ELb0ELb1ELb1ELb1ELb1ELb0ELb1ELb1ELb1ELb0ELb0EEENS1_21CollectiveEpilogueFwdINS6_IJSA_SC_SB_EEES9_SE_SG_Li256ELb1ELb1ELb0ELb0EEENS1_36VarlenDynamicPersistentTileSchedulerILi128ELi96ELi256ELi128ELb0ELb1ELb1ELb1ELb1ELb1EEEEEEEEEvNT_6ParamsE --------------------------
	.section	.nv.info._ZN7cutlass13device_kernelIN5flash11enable_sm90INS1_16FlashAttnFwdSm90INS1_25CollectiveMainloopFwdSm90ILi2EN4cute5tupleIJNS5_1CILi1EEES8_S8_EEENS6_IJNS7_ILi128EEENS7_ILi96EEENS7_ILi192EEEEEELi192ENS_6half_tEfNS_4arch4Sm90ELb1ELb0ELb1ELb1ELb1ELb1ELb0ELb1ELb1ELb1ELb0ELb0EEENS1_21CollectiveEpilogueFwdINS6_IJSA_SC_SB_EEES9_SE_SG_Li256ELb1ELb1ELb0ELb0EEENS1_36VarlenDynamicPersistentTileSchedulerILi128ELi96ELi256ELi128ELb0ELb1ELb1ELb1ELb1ELb1EEEEEEEEEvNT_6ParamsE,"",@"SHT_CUDA_INFO"
	.sectionflags	@""
	.align	4


	//----- nvinfo : EIATTR_CUDA_API_VERSION
	.align		4
        /*0000*/ 	.byte	0x04, 0x37
        /*0002*/ 	.short	(.L_162 - .L_161)
.L_161:
        /*0004*/ 	.word	0x00000082


	//----- nvinfo : EIATTR_KPARAM_INFO
	.align		4
.L_162:
        /*0008*/ 	.byte	0x04, 0x17
        /*000a*/ 	.short	(.L_164 - .L_163)
.L_163:
        /*000c*/ 	.word	0x00000000
        /*0010*/ 	.short	0x0000
        /*0012*/ 	.short	0x0000
        /*0014*/ 	.byte	0x00, 0xf0, 0x01, 0x2a


	//----- nvinfo : EIATTR_SPARSE_MMA_MASK
	.align		4
.L_164:
        /*0018*/ 	.byte	0x03, 0x50
        /*001a*/ 	.short	0x0000


	//----- nvinfo : EIATTR_MAXREG_COUNT
	.align		4
        /*001c*/ 	.byte	0x03, 0x1b
        /*001e*/ 	.short	0x00a8


	//----- nvinfo : EIATTR_MERCURY_ISA_VERSION
	.align		4
        /*0020*/ 	.byte	0x03, 0x5f
        /*0022*/ 	.short	0x0101


	//----- nvinfo : EIATTR_VRC_CTA_INIT_COUNT
	.align		4
        /*0024*/ 	.byte	0x02, 0x4a
	.zero		1
	.zero		1


	//----- nvinfo : EIATTR_EXIT_INSTR_OFFSETS
	.align		4
        /*0028*/ 	.byte	0x04, 0x1c
        /*002a*/ 	.short	(.L_166 - .L_165)


	//   ....[0]....
.L_165:
        /*002c*/ 	.word	0x00000010


	//----- nvinfo : EIATTR_MAX_THREADS
	.align		4
.L_166:
        /*0030*/ 	.byte	0x04, 0x05
        /*0032*/ 	.short	(.L_168 - .L_167)
.L_167:
        /*0034*/ 	.word	0x00000180
        /*0038*/ 	.word	0x00000001
        /*003c*/ 	.word	0x00000001


	//----- nvinfo : EIATTR_CBANK_PARAM_SIZE
	.align		4
.L_168:
        /*0040*/ 	.byte	0x03, 0x19
        /*0042*/ 	.short	0x0a80


	//----- nvinfo : EIATTR_PARAM_CBANK
	.align		4
        /*0044*/ 	.byte	0x04, 0x0a
        /*0046*/ 	.short	(.L_170 - .L_169)
	.align		4
.L_169:
        /*0048*/ 	.word	index@(.nv.constant0._ZN7cutlass13device_kernelIN5flash11enable_sm90INS1_16FlashAttnFwdSm90INS1_25CollectiveMainloopFwdSm90ILi2EN4cute5tupleIJNS5_1CILi1EEES8_S8_EEENS6_IJNS7_ILi128EEENS7_ILi96EEENS7_ILi192EEEEEELi192ENS_6half_tEfNS_4arch4Sm90ELb1ELb0ELb1ELb1ELb1ELb1ELb0ELb1ELb1ELb1ELb0ELb0EEENS1_21CollectiveEpilogueFwdINS6_IJSA_SC_SB_EEES9_SE_SG_Li256ELb1ELb1ELb0ELb0EEENS1_36VarlenDynamicPersistentTileSchedulerILi128ELi96ELi256ELi128ELb0ELb1ELb1ELb1ELb1ELb1EEEEEEEEEvNT_6ParamsE)
        /*004c*/ 	.short	0x0380
        /*004e*/ 	.short	0x0a80


	//----- nvinfo : EIATTR_SW_WAR
	.align		4
.L_170:
        /*0050*/ 	.byte	0x04, 0x36
        /*0052*/ 	.short	(.L_172 - .L_171)
.L_171:
        /*0054*/ 	.word	0x00000008
.L_172:


//--------------------- .nv.callgraph             --------------------------
	.section	.nv.callgraph,"",@"SHT_CUDA_CALLGRAPH"
	.align	4
	.sectionentsize	8
	.align		4
        /*0000*/ 	.word	0x00000000
	.align		4
        /*0004*/ 	.word	0xffffffff
	.align		4
        /*0008*/ 	.word	0x00000000
	.align		4
        /*000c*/ 	.word	0xfffffffe
	.align		4
        /*0010*/ 	.word	0x00000000
	.align		4
        /*0014*/ 	.word	0xfffffffd
	.align		4
        /*0018*/ 	.word	0x00000000
	.align		4
        /*001c*/ 	.word	0xfffffffc


//--------------------- .nv.constant4             --------------------------
	.section	.nv.constant4,"a",@progbits
	.align	8
	.align		8
.nv.constant4:
        /*0000*/ 	.dword	_ZN80_INTERNAL_4f9ab197_44_flash_fwd_hdim192_fp16_paged_softcap_sm90_cu_bdbb69e5_35444cuda3std3__45__cpo5beginE
	.align		8
        /*0008*/ 	.dword	_ZN80_INTERNAL_4f9ab197_44_flash_fwd_hdim192_fp16_paged_softcap_sm90_cu_bdbb69e5_35444cuda3std3__45__cpo3endE
	.align		8
        /*0010*/ 	.dword	_ZN80_INTERNAL_4f9ab197_44_flash_fwd_hdim192_fp16_paged_softcap_sm90_cu_bdbb69e5_35444cuda3std3__45__cpo6cbeginE
	.align		8
        /*0018*/ 	.dword	_ZN80_INTERNAL_4f9ab197_44_flash_fwd_hdim192_fp16_paged_softcap_sm90_cu_bdbb69e5_35444cuda3std3__45__cpo4cendE
	.align		8
        /*0020*/ 	.dword	_ZN80_INTERNAL_4f9ab197_44_flash_fwd_hdim192_fp16_paged_softcap_sm90_cu_bdbb69e5_35444cuda3std3__482_GLOBAL__N__4f9ab197_44_flash_fwd_hdim192_fp16_paged_softcap_sm90_cu_bdbb69e5_35446ignoreE
	.align		8
        /*0028*/ 	.dword	_ZN80_INTERNAL_4f9ab197_44_flash_fwd_hdim192_fp16_paged_softcap_sm90_cu_bdbb69e5_35444cuda3std3__419piecewise_constructE
	.align		8
        /*0030*/ 	.dword	_ZN80_INTERNAL_4f9ab197_44_flash_fwd_hdim192_fp16_paged_softcap_sm90_cu_bdbb69e5_35444cuda3std3__48in_placeE
	.align		8
        /*0038*/ 	.dword	_ZN80_INTERNAL_4f9ab197_44_flash_fwd_hdim192_fp16_paged_softcap_sm90_cu_bdbb69e5_35444cuda3std6ranges3__45__cpo4swapE
	.align		8
        /*0040*/ 	.dword	_ZN80_INTERNAL_4f9ab197_44_flash_fwd_hdim192_fp16_paged_softcap_sm90_cu_bdbb69e5_35444cuda3std6ranges3__45__cpo9iter_moveE
	.align		8
        /*0048*/ 	.dword	_ZN80_INTERNAL_4f9ab197_44_flash_fwd_hdim192_fp16_paged_softcap_sm90_cu_bdbb69e5_35444cute7productE
	.align		8
        /*0050*/ 	.dword	_ZN80_INTERNAL_4f9ab197_44_flash_fwd_hdim192_fp16_paged_softcap_sm90_cu_bdbb69e5_35444cute1_E


//--------------------- .text._ZN7cutlass13device_kernelIN5flash11enable_sm90INS1_16FlashAttnFwdSm90INS1_25CollectiveMainloopFwdSm90ILi2EN4cute5tupleIJNS5_1CILi1EEES8_S8_EEENS6_IJNS7_ILi128EEENS7_ILi96EEENS7_ILi192EEEEEELi192ENS_6half_tEfNS_4arch4Sm90ELb0ELb0ELb1ELb0ELb1ELb0ELb0ELb1ELb1ELb1ELb0ELb0EEENS1_21CollectiveEpilogueFwdINS6_IJSA_SC_SB_EEES9_SE_SG_Li256ELb0ELb1ELb0ELb0EEENS1_29StaticPersistentTileSchedulerILb0EEEEEEEEEvNT_6ParamsE --------------------------
	.section	.text._ZN7cutlass13device_kernelIN5flash11enable_sm90INS1_16FlashAttnFwdSm90INS1_25CollectiveMainloopFwdSm90ILi2EN4cute5tupleIJNS5_1CILi1EEES8_S8_EEENS6_IJNS7_ILi128EEENS7_ILi96EEENS7_ILi192EEEEEELi192ENS_6half_tEfNS_4arch4Sm90ELb0ELb0ELb1ELb0ELb1ELb0ELb0ELb1ELb1ELb1ELb0ELb0EEENS1_21CollectiveEpilogueFwdINS6_IJSA_SC_SB_EEES9_SE_SG_Li256ELb0ELb1ELb0ELb0EEENS1_29StaticPersistentTileSchedulerILb0EEEEEEEEEvNT_6ParamsE,"ax",@progbits
	.align	128
.text._ZN7cutlass13device_kernelIN5flash11enable_sm90INS1_16FlashAttnFwdSm90INS1_25CollectiveMainloopFwdSm90ILi2EN4cute5tupleIJNS5_1CILi1EEES8_S8_EEENS6_IJNS7_ILi128EEENS7_ILi96EEENS7_ILi192EEEEEELi192ENS_6half_tEfNS_4arch4Sm90ELb0ELb0ELb1ELb0ELb1ELb0ELb0ELb1ELb1ELb1ELb0ELb0EEENS1_21CollectiveEpilogueFwdINS6_IJSA_SC_SB_EEES9_SE_SG_Li256ELb0ELb1ELb0ELb0EEENS1_29StaticPersistentTileSchedulerILb0EEEEEEEEEvNT_6ParamsE:
        .type           _ZN7cutlass13device_kernelIN5flash11enable_sm90INS1_16FlashAttnFwdSm90INS1_25CollectiveMainloopFwdSm90ILi2EN4cute5tupleIJNS5_1CILi1EEES8_S8_EEENS6_IJNS7_ILi128EEENS7_ILi96EEENS7_ILi192EEEEEELi192ENS_6half_tEfNS_4arch4Sm90ELb0ELb0ELb1ELb0ELb1ELb0ELb0ELb1ELb1ELb1ELb0ELb0EEENS1_21CollectiveEpilogueFwdINS6_IJSA_SC_SB_EEES9_SE_SG_Li256ELb0ELb1ELb0ELb0EEENS1_29StaticPersistentTileSchedulerILb0EEEEEEEEEvNT_6ParamsE,@function
        .size           _ZN7cutlass13device_kernelIN5flash11enable_sm90INS1_16FlashAttnFwdSm90INS1_25CollectiveMainloopFwdSm90ILi2EN4cute5tupleIJNS5_1CILi1EEES8_S8_EEENS6_IJNS7_ILi128EEENS7_ILi96EEENS7_ILi192EEEEEELi192ENS_6half_tEfNS_4arch4Sm90ELb0ELb0ELb1ELb0ELb1ELb0ELb0ELb1ELb1ELb1ELb0ELb0EEENS1_21CollectiveEpilogueFwdINS6_IJSA_SC_SB_EEES9_SE_SG_Li256ELb0ELb1ELb0ELb0EEENS1_29StaticPersistentTileSchedulerILb0EEEEEEEEEvNT_6ParamsE,(.L_x_9 - _ZN7cutlass13device_kernelIN5flash11enable_sm90INS1_16FlashAttnFwdSm90INS1_25CollectiveMainloopFwdSm90ILi2EN4cute5tupleIJNS5_1CILi1EEES8_S8_EEENS6_IJNS7_ILi128EEENS7_ILi96EEENS7_ILi192EEEEEELi192ENS_6half_tEfNS_4arch4Sm90ELb0ELb0ELb1ELb0ELb1ELb0ELb0ELb1ELb1ELb1ELb0ELb0EEENS1_21CollectiveEpilogueFwdINS6_IJSA_SC_SB_EEES9_SE_SG_Li256ELb0ELb1ELb0ELb0EEENS1_29StaticPersistentTileSchedulerILb0EEEEEEEEEvNT_6ParamsE)
        .other          _ZN7cutlass13device_kernelIN5flash11enable_sm90INS1_16FlashAttnFwdSm90INS1_25CollectiveMainloopFwdSm90ILi2EN4cute5tupleIJNS5_1CILi1EEES8_S8_EEENS6_IJNS7_ILi128EEENS7_ILi96EEENS7_ILi192EEEEEELi192ENS_6half_tEfNS_4arch4Sm90ELb0ELb0ELb1ELb0ELb1ELb0ELb0ELb1ELb1ELb1ELb0ELb0EEENS1_21CollectiveEpilogueFwdINS6_IJSA_SC_SB_EEES9_SE_SG_Li256ELb0ELb1ELb0ELb0EEENS1_29StaticPersistentTileSchedulerILb0EEEEEEEEEvNT_6ParamsE,@"STO_CUDA_ENTRY STV_DEFAULT"
_ZN7cutlass13device_kernelIN5flash11enable_sm90INS1_16FlashAttnFwdSm90INS1_25CollectiveMainloopFwdSm90ILi2EN4cute5tupleIJNS5_1CILi1EEES8_S8_EEENS6_IJNS7_ILi128EEENS7_ILi96EEENS7_ILi192EEEEEELi192ENS_6half_tEfNS_4arch4Sm90ELb0ELb0ELb1ELb0ELb1ELb0ELb0ELb1ELb1ELb1ELb0ELb0EEENS1_21CollectiveEpilogueFwdINS6_IJSA_SC_SB_EEES9_SE_SG_Li256ELb0ELb1ELb0ELb0EEENS1_29StaticPersistentTileSchedulerILb0EEEEEEEEEvNT_6ParamsE:
[----:B------:R-:W-:Y:S01]  /*0000*/  LDC R1, c[0x0][0x37c] ;  /* 0x0000df00ff017b82 */ /* 0x000fe20000000800 */
[----:B------:R-:W-:Y:S05]  /*0010*/  EXIT ;  /* 0x000000000000794d */ /* 0x000fea0003800000 */
.L_x_0:
[----:B------:R-:W-:-:S00]  /*0020*/  BRA `(.L_x_0) ;  /* 0xfffffffc00fc7947 */ /* 0x000fc0000383ffff */
[----:B------:R-:W-:-:S00]  /*0030*/  NOP ;  /* 0x0000000000007918 */ /* 0x000fc00000000000 */
        /* <DEDUP_REMOVED lines=12> */
.L_x_9:


//--------------------- .text._ZN7cutlass13device_kernelIN5flash11enable_sm90INS1_16FlashAttnFwdSm90INS1_25CollectiveMainloopFwdSm90ILi2EN4cute5tupleIJNS5_1CILi1EEES8_S8_EEENS6_IJNS7_ILi128EEENS7_ILi96EEENS7_ILi192EEEEEELi192ENS_6half_tEfNS_4arch4Sm90ELb0ELb0ELb1ELb1ELb1ELb0ELb0ELb1ELb1ELb1ELb0ELb0EEENS1_21CollectiveEpilogueFwdINS6_IJSA_SC_SB_EEES9_SE_SG_Li256ELb1ELb1ELb0ELb0EEENS1_36VarlenDynamicPersistentTileSchedulerILi128ELi96ELi256ELi128ELb0ELb1ELb1ELb0ELb1ELb1EEEEEEEEEvNT_6ParamsE --------------------------
	.section	.text._ZN7cutlass13device_kernelIN5flash11enable_sm90INS1_16FlashAttnFwdSm90INS1_25CollectiveMainloopFwdSm90ILi2EN4cute5tupleIJNS5_1CILi1EEES8_S8_EEENS6_IJNS7_ILi128EEENS7_ILi96EEENS7_ILi192EEEEEELi192ENS_6half_tEfNS_4arch4Sm90ELb0ELb0ELb1ELb1ELb1ELb0ELb0ELb1ELb1ELb1ELb0ELb0EEENS1_21CollectiveEpilogueFwdINS6_IJSA_SC_SB_EEES9_SE_SG_Li256ELb1ELb1ELb0ELb0EEENS1_36VarlenDynamicPersistentTileSchedulerILi128ELi96ELi256ELi128ELb0ELb1ELb1ELb0ELb1ELb1EEEEEEEEEvNT_6ParamsE,"ax",@progbits
	.align	128
.text._ZN7cutlass13device_kernelIN5flash11enable_sm90INS1_16FlashAttnFwdSm90INS1_25CollectiveMainloopFwdSm90ILi2EN4cute5tupleIJNS5_1CILi1EEES8_S8_EEENS6_IJNS7_ILi128EEENS7_ILi96EEENS7_ILi192EEEEEELi192ENS_6half_tEfNS_4arch4Sm90ELb0ELb0ELb1ELb1ELb1ELb0ELb0ELb1ELb1ELb1ELb0ELb0EEENS1_21CollectiveEpilogueFwdINS6_IJSA_SC_SB_EEES9_SE_SG_Li256ELb1ELb1ELb0ELb0EEENS1_36VarlenDynamicPersistentTileSchedulerILi128ELi96ELi256ELi128ELb0ELb1ELb1ELb0ELb1ELb1EEEEEEEEEvNT_6ParamsE:
        .type           _ZN7cutlass13device_kernelIN5flash11enable_sm90INS1_16FlashAttnFwdSm90INS1_25CollectiveMainloopFwdSm90ILi2EN4cute5tupleIJNS5_1CILi1EEES8_S8_EEENS6_IJNS7_ILi128EEENS7_ILi96EEENS7_ILi192EEEEEELi192ENS_6half_tEfNS_4arch4Sm90ELb0ELb0ELb1ELb1ELb1ELb0ELb0ELb1ELb1ELb1ELb0ELb0EEENS1_21CollectiveEpilogueFwdINS6_IJSA_SC_SB_EEES9_SE_SG_Li256ELb1ELb1ELb0ELb0EEENS1_36VarlenDynamicPersistentTileSchedulerILi128ELi96ELi256ELi128ELb0ELb1ELb1ELb0ELb1ELb1EEEEEEEEEvNT_6ParamsE,@function
        .size           _ZN7cutlass13device_kernelIN5flash11enable_sm90INS1_16FlashAttnFwdSm90INS1_25CollectiveMainloopFwdSm90ILi2EN4cute5tupleIJNS5_1CILi1EEES8_S8_EEENS6_IJNS7_ILi128EEENS7_ILi96EEENS7_ILi192EEEEEELi192ENS_6half_tEfNS_4arch4Sm90ELb0ELb0ELb1ELb1ELb1ELb0ELb0ELb1ELb1ELb1ELb0ELb0EEENS1_21CollectiveEpilogueFwdINS6_IJSA_SC_SB_EEES9_SE_SG_Li256ELb1ELb1ELb0ELb0EEENS1_36VarlenDynamicPersistentTileSchedulerILi128ELi96ELi256ELi128ELb0ELb1ELb1ELb0ELb1ELb1EEEEEEEEEvNT_6ParamsE,(.L_x_10 - _ZN7cutlass13device_kernelIN5flash11enable_sm90INS1_16FlashAttnFwdSm90INS1_25CollectiveMainloopFwdSm90ILi2EN4cute5tupleIJNS5_1CILi1EEES8_S8_EEENS6_IJNS7_ILi128EEENS7_ILi96EEENS7_ILi192EEEEEELi192ENS_6half_tEfNS_4arch4Sm90ELb0ELb0ELb1ELb1ELb1ELb0ELb0ELb1ELb1ELb1ELb0ELb0EEENS1_21CollectiveEpilogueFwdINS6_IJSA_SC_SB_EEES9_SE_SG_Li256ELb1ELb1ELb0ELb0EEENS1_36VarlenDynamicPersistentTileSchedulerILi128ELi96ELi256ELi128ELb0ELb1ELb1ELb0ELb1ELb1EEEEEEEEEvNT_6ParamsE)
        .other          _ZN7cutlass13device_kernelIN5flash11enable_sm90INS1_16FlashAttnFwdSm90INS1_25CollectiveMainloopFwdSm90ILi2EN4cute5tupleIJNS5_1CILi1EEES8_S8_EEENS6_IJNS7_ILi128EEENS7_ILi96EEENS7_ILi192EEEEEELi192ENS_6half_tEfNS_4arch4Sm90ELb0ELb0ELb1ELb1ELb1ELb0ELb0ELb1ELb1ELb1ELb0ELb0EEENS1_21CollectiveEpilogueFwdINS6_IJSA_SC_SB_EEES9_SE_SG_Li256ELb1ELb1ELb0ELb0EEENS1_36VarlenDynamicPersistentTileSchedulerILi128ELi96ELi256ELi128ELb0ELb1ELb1ELb0ELb1ELb1EEEEEEEEEvNT_6ParamsE,@"STO_CUDA_ENTRY STV_DEFAULT"
_ZN7cutlass13device_kernelIN5flash11enable_sm90INS1_16FlashAttnFwdSm90INS1_25CollectiveMainloopFwdSm90ILi2EN4cute5tupleIJNS5_1CILi1EEES8_S8_EEENS6_IJNS7_ILi128EEENS7_ILi96EEENS7_ILi192EEEEEELi192ENS_6half_tEfNS_4arch4Sm90ELb0ELb0ELb1ELb1ELb1ELb0ELb0ELb1ELb1ELb1ELb0ELb0EEENS1_21CollectiveEpilogueFwdINS6_IJSA_SC_SB_EEES9_SE_SG_Li256ELb1ELb1ELb0ELb0EEENS1_36VarlenDynamicPersistentTileSchedulerILi128ELi96ELi256ELi128ELb0ELb1ELb1ELb0ELb1ELb1EEEEEEEEEvNT_6ParamsE:
[----:B------:R-:W-:Y:S01]  /*0000*/  LDC R1, c[0x0][0x37c] ;  /* 0x0000df00ff017b82 */ /* 0x000fe20000000800 */
[----:B------:R-:W-:Y:S05]  /*0010*/  EXIT ;  /* 0x000000000000794d */ /* 0x000fea0003800000 */
.L_x_1:
        /* <DEDUP_REMOVED lines=14> */
.L_x_10:


//--------------------- .text._ZN7cutlass13device_kernelIN5flash11enable_sm90INS1_16FlashAttnFwdSm90INS1_25CollectiveMainloopFwdSm90ILi2EN4cute5tupleIJNS5_1CILi1EEES8_S8_EEENS6_IJNS7_ILi128EEENS7_ILi96EEENS7_ILi192EEEEEELi192ENS_6half_tEfNS_4arch4Sm90ELb0ELb0ELb1ELb1ELb1ELb1ELb0ELb1ELb1ELb1ELb0ELb0EEENS1_21CollectiveEpilogueFwdINS6_IJSA_SC_SB_EEES9_SE_SG_Li256ELb1ELb1ELb0ELb0EEENS1_36VarlenDynamicPersistentTileSchedulerILi128ELi96ELi256ELi128ELb0ELb1ELb1ELb0ELb1ELb1EEEEEEEEEvNT_6ParamsE --------------------------
	.section	.text._ZN7cutlass13device_kernelIN5flash11enable_sm90INS1_16FlashAttnFwdSm90INS1_25CollectiveMainloopFwdSm90ILi2EN4cute5tupleIJNS5_1CILi1EEES8_S8_EEENS6_IJNS7_ILi128EEENS7_ILi96EEENS7_ILi192EEEEEELi192ENS_6half_tEfNS_4arch4Sm90ELb0ELb0ELb1ELb1ELb1ELb1ELb0ELb1ELb1ELb1ELb0ELb0EEENS1_21CollectiveEpilogueFwdINS6_IJSA_SC_SB_EEES9_SE_SG_Li256ELb1ELb1ELb0ELb0EEENS1_36VarlenDynamicPersistentTileSchedulerILi128ELi96ELi256ELi128ELb0ELb1ELb1ELb0ELb1ELb1EEEEEEEEEvNT_6ParamsE,"ax",@progbits
	.align	128
.text._ZN7cutlass13device_kernelIN5flash11enable_sm90INS1_16FlashAttnFwdSm90INS1_25CollectiveMainloopFwdSm90ILi2EN4cute5tupleIJNS5_1CILi1EEES8_S8_EEENS6_IJNS7_ILi128EEENS7_ILi96EEENS7_ILi192EEEEEELi192ENS_6half_tEfNS_4arch4Sm90ELb0ELb0ELb1ELb1ELb1ELb1ELb0ELb1ELb1ELb1ELb0ELb0EEENS1_21CollectiveEpilogueFwdINS6_IJSA_SC_SB_EEES9_SE_SG_Li256ELb1ELb1ELb0ELb0EEENS1_36VarlenDynamicPersistentTileSchedulerILi128ELi96ELi256ELi128ELb0ELb1ELb1ELb0ELb1ELb1EEEEEEEEEvNT_6ParamsE:
        .type           _ZN7cutlass13device_kernelIN5flash11enable_sm90INS1_16FlashAttnFwdSm90INS1_25CollectiveMainloopFwdSm90ILi2EN4cute5tupleIJNS5_1CILi1EEES8_S8_EEENS6_IJNS7_ILi128EEENS7_ILi96EEENS7_ILi192EEEEEELi192ENS_6half_tEfNS_4arch4Sm90ELb0ELb0ELb1ELb1ELb1ELb1ELb0ELb1ELb1ELb1ELb0ELb0EEENS1_21CollectiveEpilogueFwdINS6_IJSA_SC_SB_EEES9_SE_SG_Li256ELb1ELb1ELb0ELb0EEENS1_36VarlenDynamicPersistentTileSchedulerILi128ELi96ELi256ELi128ELb0ELb1ELb1ELb0ELb1ELb1EEEEEEEEEvNT_6ParamsE,@function
        .size           _ZN7cutlass13device_kernelIN5flash11enable_sm90INS1_16FlashAttnFwdSm90INS1_25CollectiveMainloopFwdSm90ILi2EN4cute5tupleIJNS5_1CILi1EEES8_S8_EEENS6_IJNS7_ILi128EEENS7_ILi96EEENS7_ILi192EEEEEELi192ENS_6half_tEfNS_4arch4Sm90ELb0ELb0ELb1ELb1ELb1ELb1ELb0ELb1ELb1ELb1ELb0ELb0EEENS1_21CollectiveEpilogueFwdINS6_IJSA_SC_SB_EEES9_SE_SG_Li256ELb1ELb1ELb0ELb0EEENS1_36VarlenDynamicPersistentTileSchedulerILi128ELi96ELi256ELi128ELb0ELb1ELb1ELb0ELb1ELb1EEEEEEEEEvNT_6ParamsE,(.L_x_11 - _ZN7cutlass13device_kernelIN5flash11enable_sm90INS1_16FlashAttnFwdSm90INS1_25CollectiveMainloopFwdSm90ILi2EN4cute5tupleIJNS5_1CILi1EEES8_S8_EEENS6_IJNS7_ILi128EEENS7_ILi96EEENS7_ILi192EEEEEELi192ENS_6half_tEfNS_4arch4Sm90ELb0ELb0ELb1ELb1ELb1ELb1ELb0ELb1ELb1ELb1ELb0ELb0EEENS1_21CollectiveEpilogueFwdINS6_IJSA_SC_SB_EEES9_SE_SG_Li256ELb1ELb1ELb0ELb0EEENS1_36VarlenDynamicPersistentTileSchedulerILi128ELi96ELi256ELi128ELb0ELb1ELb1ELb0ELb1ELb1EEEEEEEEEvNT_6ParamsE)
        .other          _ZN7cutlass13device_kernelIN5flash11enable_sm90INS1_16FlashAttnFwdSm90INS1_25CollectiveMainloopFwdSm90ILi2EN4cute5tupleIJNS5_1CILi1EEES8_S8_EEENS6_IJNS7_ILi128EEENS7_ILi96EEENS7_ILi192EEEEEELi192ENS_6half_tEfNS_4arch4Sm90ELb0ELb0ELb1ELb1ELb1ELb1ELb0ELb1ELb1ELb1ELb0ELb0EEENS1_21CollectiveEpilogueFwdINS6_IJSA_SC_SB_EEES9_SE_SG_Li256ELb1ELb1ELb0ELb0EEENS1_36VarlenDynamicPersistentTileSchedulerILi128ELi96ELi256ELi128ELb0ELb1ELb1ELb0ELb1ELb1EEEEEEEEEvNT_6ParamsE,@"STO_CUDA_ENTRY STV_DEFAULT"
_ZN7cutlass13device_kernelIN5flash11enable_sm90INS1_16FlashAttnFwdSm90INS1_25CollectiveMainloopFwdSm90ILi2EN4cute5tupleIJNS5_1CILi1EEES8_S8_EEENS6_IJNS7_ILi128EEENS7_ILi96EEENS7_ILi192EEEEEELi192ENS_6half_tEfNS_4arch4Sm90ELb0ELb0ELb1ELb1ELb1ELb1ELb0ELb1ELb1ELb1ELb0ELb0EEENS1_21CollectiveEpilogueFwdINS6_IJSA_SC_SB_EEES9_SE_SG_Li256ELb1ELb1ELb0ELb0EEENS1_36VarlenDynamicPersistentTileSchedulerILi128ELi96ELi256ELi128ELb0ELb1ELb1ELb0ELb1ELb1EEEEEEEEEvNT_6ParamsE:
[----:B------:R-:W-:Y:S01]  /*0000*/  LDC R1, c[0x0][0x37c] ;  /* 0x0000df00ff017b82 */ /* 0x000fe20000000800 */
[----:B------:R-:W-:Y:S05]  /*0010*/  EXIT ;  /* 0x000000000000794d */ /* 0x000fea0003800000 */
.L_x_2:
        /* <DEDUP_REMOVED lines=14> */
.L_x_11:


//--------------------- .text._ZN7cutlass13device_kernelIN5flash11enable_sm90INS1_16FlashAttnFwdSm90INS1_25CollectiveMainloopFwdSm90ILi2EN4cute5tupleIJNS5_1CILi1EEES8_S8_EEENS6_IJNS7_ILi128EEENS7_ILi96EEENS7_ILi192EEEEEELi192ENS_6half_tEfNS_4arch4Sm90ELb0ELb1ELb1ELb0ELb1ELb0ELb0ELb1ELb1ELb1ELb0ELb0EEENS1_21CollectiveEpilogueFwdINS6_IJSA_SC_SB_EEES9_SE_SG_Li256ELb0ELb1ELb0ELb0EEENS1_30DynamicPersistentTileSchedulerILi256ELi128ELb0ELb1ELb1EEEEEEEEEvNT_6ParamsE --------------------------
	.section	.text._ZN7cutlass13device_kernelIN5flash11enable_sm90INS1_16FlashAttnFwdSm90INS1_25CollectiveMainloopFwdSm90ILi2EN4cute5tupleIJNS5_1CILi1EEES8_S8_EEENS6_IJNS7_ILi128EEENS7_ILi96EEENS7_ILi192EEEEEELi192ENS_6half_tEfNS_4arch4Sm90ELb0ELb1ELb1ELb0ELb1ELb0ELb0ELb1ELb1ELb1ELb0ELb0EEENS1_21CollectiveEpilogueFwdINS6_IJSA_SC_SB_EEES9_SE_SG_Li256ELb0ELb1ELb0ELb0EEENS1_30DynamicPersistentTileSchedulerILi256ELi128ELb0ELb1ELb1EEEEEEEEEvNT_6ParamsE,"ax",@progbits
	.align	128
.text._ZN7cutlass13device_kernelIN5flash11enable_sm90INS1_16FlashAttnFwdSm90INS1_25CollectiveMainloopFwdSm90ILi2EN4cute5tupleIJNS5_1CILi1EEES8_S8_EEENS6_IJNS7_ILi128EEENS7_ILi96EEENS7_ILi192EEEEEELi192ENS_6half_tEfNS_4arch4Sm90ELb0ELb1ELb1ELb0ELb1ELb0ELb0ELb1ELb1ELb1ELb0ELb0EEENS1_21CollectiveEpilogueFwdINS6_IJSA_SC_SB_EEES9_SE_SG_Li256ELb0ELb1ELb0ELb0EEENS1_30DynamicPersistentTileSchedulerILi256ELi128ELb0ELb1ELb1EEEEEEEEEvNT_6ParamsE:
        .type           _ZN7cutlass13device_kernelIN5flash11enable_sm90INS1_16FlashAttnFwdSm90INS1_25CollectiveMainloopFwdSm90ILi2EN4cute5tupleIJNS5_1CILi1EEES8_S8_EEENS6_IJNS7_ILi128EEENS7_ILi96EEENS7_ILi192EEEEEELi192ENS_6half_tEfNS_4arch4Sm90ELb0ELb1ELb1ELb0ELb1ELb0ELb0ELb1ELb1ELb1ELb0ELb0EEENS1_21CollectiveEpilogueFwdINS6_IJSA_SC_SB_EEES9_SE_SG_Li256ELb0ELb1ELb0ELb0EEENS1_30DynamicPersistentTileSchedulerILi256ELi128ELb0ELb1ELb1EEEEEEEEEvNT_6ParamsE,@function
        .size           _ZN7cutlass13device_kernelIN5flash11enable_sm90INS1_16FlashAttnFwdSm90INS1_25CollectiveMainloopFwdSm90ILi2EN4cute5tupleIJNS5_1CILi1EEES8_S8_EEENS6_IJNS7_ILi128EEENS7_ILi96EEENS7_ILi192EEEEEELi192ENS_6half_tEfNS_4arch4Sm90ELb0ELb1ELb1ELb0ELb1ELb0ELb0ELb1ELb1ELb1ELb0ELb0EEENS1_21CollectiveEpilogueFwdINS6_IJSA_SC_SB_EEES9_SE_SG_Li256ELb0ELb1ELb0ELb0EEENS1_30DynamicPersistentTileSchedulerILi256ELi128ELb0ELb1ELb1EEEEEEEEEvNT_6ParamsE,(.L_x_12 - _ZN7cutlass13device_kernelIN5flash11enable_sm90INS1_16FlashAttnFwdSm90INS1_25CollectiveMainloopFwdSm90ILi2EN4cute5tupleIJNS5_1CILi1EEES8_S8_EEENS6_IJNS7_ILi128EEENS7_ILi96EEENS7_ILi192EEEEEELi192ENS_6half_tEfNS_4arch4Sm90ELb0ELb1ELb1ELb0ELb1ELb0ELb0ELb1ELb1ELb1ELb0ELb0EEENS1_21CollectiveEpilogueFwdINS6_IJSA_SC_SB_EEES9_SE_SG_Li256ELb0ELb1ELb0ELb0EEENS1_30DynamicPersistentTileSchedulerILi256ELi128ELb0ELb1ELb1EEEEEEEEEvNT_6ParamsE)
        .other          _ZN7cutlass13device_kernelIN5flash11enable_sm90INS1_16FlashAttnFwdSm90INS1_25CollectiveMainloopFwdSm90ILi2EN4cute5tupleIJNS5_1CILi1EEES8_S8_EEENS6_IJNS7_ILi128EEENS7_ILi96EEENS7_ILi192EEEEEELi192ENS_6half_tEfNS_4arch4Sm90ELb0ELb1ELb1ELb0ELb1ELb0ELb0ELb1ELb1ELb1ELb0ELb0EEENS1_21CollectiveEpilogueFwdINS6_IJSA_SC_SB_EEES9_SE_SG_Li256ELb0ELb1ELb0ELb0EEENS1_30DynamicPersistentTileSchedulerILi256ELi128ELb0ELb1ELb1EEEEEEEEEvNT_6ParamsE,@"STO_CUDA_ENTRY STV_DEFAULT"
_ZN7cutlass13device_kernelIN5flash11enable_sm90INS1_16FlashAttnFwdSm90INS1_25CollectiveMainloopFwdSm90ILi2EN4cute5tupleIJNS5_1CILi1EEES8_S8_EEENS6_IJNS7_ILi128EEENS7_ILi96EEENS7_ILi192EEEEEELi192ENS_6half_tEfNS_4arch4Sm90ELb0ELb1ELb1ELb0ELb1ELb0ELb0ELb1ELb1ELb1ELb0ELb0EEENS1_21CollectiveEpilogueFwdINS6_IJSA_SC_SB_EEES9_SE_SG_Li256ELb0ELb1ELb0ELb0EEENS1_30DynamicPersistentTileSchedulerILi256ELi128ELb0ELb1ELb1EEEEEEEEEvNT_6ParamsE:
[----:B------:R-:W-:Y:S01]  /*0000*/  LDC R1, c[0x0][0x37c] ;  /* 0x0000df00ff017b82 */ /* 0x000fe20000000800 */
[----:B------:R-:W-:Y:S05]  /*0010*/  EXIT ;  /* 0x000000000000794d */ /* 0x000fea0003800000 */
.L_x_3:
        /* <DEDUP_REMOVED lines=14> */
.L_x_12:


//--------------------- .text._ZN7cutlass13device_kernelIN5flash11enable_sm90INS1_16FlashAttnFwdSm90INS1_25CollectiveMainloopFwdSm90ILi2EN4cute5tupleIJNS5_1CILi1EEES8_S8_EEENS6_IJNS7_ILi128EEENS7_ILi96EEENS7_ILi192EEEEEELi192ENS_6half_tEfNS_4arch4Sm90ELb0ELb1ELb1ELb1ELb1ELb0ELb0ELb1ELb1ELb1ELb0ELb0EEENS1_21CollectiveEpilogueFwdINS6_IJSA_SC_SB_EEES9_SE_SG_Li256ELb1ELb1ELb0ELb0EEENS1_36VarlenDynamicPersistentTileSchedulerILi128ELi96ELi256ELi128ELb0ELb1ELb1ELb1ELb0ELb1EEEEEEEEEvNT_6ParamsE --------------------------
	.section	.text._ZN7cutlass13device_kernelIN5flash11enable_sm90INS1_16FlashAttnFwdSm90INS1_25CollectiveMainloopFwdSm90ILi2EN4cute5tupleIJNS5_1CILi1EEES8_S8_EEENS6_IJNS7_ILi128EEENS7_ILi96EEENS7_ILi192EEEEEELi192ENS_6half_tEfNS_4arch4Sm90ELb0ELb1ELb1ELb1ELb1ELb0ELb0ELb1ELb1ELb1ELb0ELb0EEENS1_21CollectiveEpilogueFwdINS6_IJSA_SC_SB_EEES9_SE_SG_Li256ELb1ELb1ELb0ELb0EEENS1_36VarlenDynamicPersistentTileSchedulerILi128ELi96ELi256ELi128ELb0ELb1ELb1ELb1ELb0ELb1EEEEEEEEEvNT_6ParamsE,"ax",@progbits
	.align	128
.text._ZN7cutlass13device_kernelIN5flash11enable_sm90INS1_16FlashAttnFwdSm90INS1_25CollectiveMainloopFwdSm90ILi2EN4cute5tupleIJNS5_1CILi1EEES8_S8_EEENS6_IJNS7_ILi128EEENS7_ILi96EEENS7_ILi192EEEEEELi192ENS_6half_tEfNS_4arch4Sm90ELb0ELb1ELb1ELb1ELb1ELb0ELb0ELb1ELb1ELb1ELb0ELb0EEENS1_21CollectiveEpilogueFwdINS6_IJSA_SC_SB_EEES9_SE_SG_Li256ELb1ELb1ELb0ELb0EEENS1_36VarlenDynamicPersistentTileSchedulerILi128ELi96ELi256ELi128ELb0ELb1ELb1ELb1ELb0ELb1EEEEEEEEEvNT_6ParamsE:
        .type           _ZN7cutlass13device_kernelIN5flash11enable_sm90INS1_16FlashAttnFwdSm90INS1_25CollectiveMainloopFwdSm90ILi2EN4cute5tupleIJNS5_1CILi1EEES8_S8_EEENS6_IJNS7_ILi128EEENS7_ILi96EEENS7_ILi192EEEEEELi192ENS_6half_tEfNS_4arch4Sm90ELb0ELb1ELb1ELb1ELb1ELb0ELb0ELb1ELb1ELb1ELb0ELb0EEENS1_21CollectiveEpilogueFwdINS6_IJSA_SC_SB_EEES9_SE_SG_Li256ELb1ELb1ELb0ELb0EEENS1_36VarlenDynamicPersistentTileSchedulerILi128ELi96ELi256ELi128ELb0ELb1ELb1ELb1ELb0ELb1EEEEEEEEEvNT_6ParamsE,@function
        .size           _ZN7cutlass13device_kernelIN5flash11enable_sm90INS1_16FlashAttnFwdSm90INS1_25CollectiveMainloopFwdSm90ILi2EN4cute5tupleIJNS5_1CILi1EEES8_S8_EEENS6_IJNS7_ILi128EEENS7_ILi96EEENS7_ILi192EEEEEELi192ENS_6half_tEfNS_4arch4Sm90ELb0ELb1ELb1ELb1ELb1ELb0ELb0ELb1ELb1ELb1ELb0ELb0EEENS1_21CollectiveEpilogueFwdINS6_IJSA_SC_SB_EEES9_SE_SG_Li256ELb1ELb1ELb0ELb0EEENS1_36VarlenDynamicPersistentTileSchedulerILi128ELi96ELi256ELi128ELb0ELb1ELb1ELb1ELb0ELb1EEEEEEEEEvNT_6ParamsE,(.L_x_13 - _ZN7cutlass13device_kernelIN5flash11enable_sm90INS1_16FlashAttnFwdSm90INS1_25CollectiveMainloopFwdSm90ILi2EN4cute5tupleIJNS5_1CILi1EEES8_S8_EEENS6_IJNS7_ILi128EEENS7_ILi96EEENS7_ILi192EEEEEELi192ENS_6half_tEfNS_4arch4Sm90ELb0ELb1ELb1ELb1ELb1ELb0ELb0ELb1ELb1ELb1ELb0ELb0EEENS1_21CollectiveEpilogueFwdINS6_IJSA_SC_SB_EEES9_SE_SG_Li256ELb1ELb1ELb0ELb0EEENS1_36VarlenDynamicPersistentTileSchedulerILi128ELi96ELi256ELi128ELb0ELb1ELb1ELb1ELb0ELb1EEEEEEEEEvNT_6ParamsE)
        .other          _ZN7cutlass13device_kernelIN5flash11enable_sm90INS1_16FlashAttnFwdSm90INS1_25CollectiveMainloopFwdSm90ILi2EN4cute5tupleIJNS5_1CILi1EEES8_S8_EEENS6_IJNS7_ILi128EEENS7_ILi96EEENS7_ILi192EEEEEELi192ENS_6half_tEfNS_4arch4Sm90ELb0ELb1ELb1ELb1ELb1ELb0ELb0ELb1ELb1ELb1ELb0ELb0EEENS1_21CollectiveEpilogueFwdINS6_IJSA_SC_SB_EEES9_SE_SG_Li256ELb1ELb1ELb0ELb0EEENS1_36VarlenDynamicPersistentTileSchedulerILi128ELi96ELi256ELi128ELb0ELb1ELb1ELb1ELb0ELb1EEEEEEEEEvNT_6ParamsE,@"STO_CUDA_ENTRY STV_DEFAULT"
_ZN7cutlass13device_kernelIN5flash11enable_sm90INS1_16FlashAttnFwdSm90INS1_25CollectiveMainloopFwdSm90ILi2EN4cute5tupleIJNS5_1CILi1EEES8_S8_EEENS6_IJNS7_ILi128EEENS7_ILi96EEENS7_ILi192EEEEEELi192ENS_6half_tEfNS_4arch4Sm90ELb0ELb1ELb1ELb1ELb1ELb0ELb0ELb1ELb1ELb1ELb0ELb0EEENS1_21CollectiveEpilogueFwdINS6_IJSA_SC_SB_EEES9_SE_SG_Li256ELb1ELb1ELb0ELb0EEENS1_36VarlenDynamicPersistentTileSchedulerILi128ELi96ELi256ELi128ELb0ELb1ELb1ELb1ELb0ELb1EEEEEEEEEvNT_6ParamsE:
[----:B------:R-:W-:Y:S01]  /*0000*/  LDC R1, c[0x0][0x37c] ;  /* 0x0000df00ff017b82 */ /* 0x000fe20000000800 */
[----:B------:R-:W-:Y:S05]  /*0010*/  EXIT ;  /* 0x000000000000794d */ /* 0x000fea0003800000 */
.L_x_4:
        /* <DEDUP_REMOVED lines=14> */
.L_x_13:


//--------------------- .text._ZN7cutlass13device_kernelIN5flash11enable_sm90INS1_16FlashAttnFwdSm90INS1_25CollectiveMainloopFwdSm90ILi2EN4cute5tupleIJNS5_1CILi1EEES8_S8_EEENS6_IJNS7_ILi128EEENS7_ILi96EEENS7_ILi192EEEEEELi192ENS_6half_tEfNS_4arch4Sm90ELb0ELb1ELb1ELb1ELb1ELb1ELb0ELb1ELb1ELb1ELb0ELb0EEENS1_21CollectiveEpilogueFwdINS6_IJSA_SC_SB_EEES9_SE_SG_Li256ELb1ELb1ELb0ELb0EEENS1_36VarlenDynamicPersistentTileSchedulerILi128ELi96ELi256ELi128ELb0ELb1ELb1ELb1ELb0ELb1EEEEEEEEEvNT_6ParamsE --------------------------
	.section	.text._ZN7cutlass13device_kernelIN5flash11enable_sm90INS1_16FlashAttnFwdSm90INS1_25CollectiveMainloopFwdSm90ILi2EN4cute5tupleIJNS5_1CILi1EEES8_S8_EEENS6_IJNS7_ILi128EEENS7_ILi96EEENS7_ILi192EEEEEELi192ENS_6half_tEfNS_4arch4Sm90ELb0ELb1ELb1ELb1ELb1ELb1ELb0ELb1ELb1ELb1ELb0ELb0EEENS1_21CollectiveEpilogueFwdINS6_IJSA_SC_SB_EEES9_SE_SG_Li256ELb1ELb1ELb0ELb0EEENS1_36VarlenDynamicPersistentTileSchedulerILi128ELi96ELi256ELi128ELb0ELb1ELb1ELb1ELb0ELb1EEEEEEEEEvNT_6ParamsE,"ax",@progbits
	.align	128
.text._ZN7cutlass13device_kernelIN5flash11enable_sm90INS1_16FlashAttnFwdSm90INS1_25CollectiveMainloopFwdSm90ILi2EN4cute5tupleIJNS5_1CILi1EEES8_S8_EEENS6_IJNS7_ILi128EEENS7_ILi96EEENS7_ILi192EEEEEELi192ENS_6half_tEfNS_4arch4Sm90ELb0ELb1ELb1ELb1ELb1ELb1ELb0ELb1ELb1ELb1ELb0ELb0EEENS1_21CollectiveEpilogueFwdINS6_IJSA_SC_SB_EEES9_SE_SG_Li256ELb1ELb1ELb0ELb0EEENS1_36VarlenDynamicPersistentTileSchedulerILi128ELi96ELi256ELi128ELb0ELb1ELb1ELb1ELb0ELb1EEEEEEEEEvNT_6ParamsE:
        .type           _ZN7cutlass13device_kernelIN5flash11enable_sm90INS1_16FlashAttnFwdSm90INS1_25CollectiveMainloopFwdSm90ILi2EN4cute5tupleIJNS5_1CILi1EEES8_S8_EEENS6_IJNS7_ILi128EEENS7_ILi96EEENS7_ILi192EEEEEELi192ENS_6half_tEfNS_4arch4Sm90ELb0ELb1ELb1ELb1ELb1ELb1ELb0ELb1ELb1ELb1ELb0ELb0EEENS1_21CollectiveEpilogueFwdINS6_IJSA_SC_SB_EEES9_SE_SG_Li256ELb1ELb1ELb0ELb0EEENS1_36VarlenDynamicPersistentTileSchedulerILi128ELi96ELi256ELi128ELb0ELb1ELb1ELb1ELb0ELb1EEEEEEEEEvNT_6ParamsE,@function
        .size           _ZN7cutlass13device_kernelIN5flash11enable_sm90INS1_16FlashAttnFwdSm90INS1_25CollectiveMainloopFwdSm90ILi2EN4cute5tupleIJNS5_1CILi1EEES8_S8_EEENS6_IJNS7_ILi128EEENS7_ILi96EEENS7_ILi192EEEEEELi192ENS_6half_tEfNS_4arch4Sm90ELb0ELb1ELb1ELb1ELb1ELb1ELb0ELb1ELb1ELb1ELb0ELb0EEENS1_21CollectiveEpilogueFwdINS6_IJSA_SC_SB_EEES9_SE_SG_Li256ELb1ELb1ELb0ELb0EEENS1_36VarlenDynamicPersistentTileSchedulerILi128ELi96ELi256ELi128ELb0ELb1ELb1ELb1ELb0ELb1EEEEEEEEEvNT_6ParamsE,(.L_x_14 - _ZN7cutlass13device_kernelIN5flash11enable_sm90INS1_16FlashAttnFwdSm90INS1_25CollectiveMainloopFwdSm90ILi2EN4cute5tupleIJNS5_1CILi1EEES8_S8_EEENS6_IJNS7_ILi128EEENS7_ILi96EEENS7_ILi192EEEEEELi192ENS_6half_tEfNS_4arch4Sm90ELb0ELb1ELb1ELb1ELb1ELb1ELb0ELb1ELb1ELb1ELb0ELb0EEENS1_21CollectiveEpilogueFwdINS6_IJSA_SC_SB_EEES9_SE_SG_Li256ELb1ELb1ELb0ELb0EEENS1_36VarlenDynamicPersistentTileSchedulerILi128ELi96ELi256ELi128ELb0ELb1ELb1ELb1ELb0ELb1EEEEEEEEEvNT_6ParamsE)
        .other          _ZN7cutlass13device_kernelIN5flash11enable_sm90INS1_16FlashAttnFwdSm90INS1_25CollectiveMainloopFwdSm90ILi2EN4cute5tupleIJNS5_1CILi1EEES8_S8_EEENS6_IJNS7_ILi128EEENS7_ILi96EEENS7_ILi192EEEEEELi192ENS_6half_tEfNS_4arch4Sm90ELb0ELb1ELb1ELb1ELb1ELb1ELb0ELb1ELb1ELb1ELb0ELb0EEENS1_21CollectiveEpilogueFwdINS6_IJSA_SC_SB_EEES9_SE_SG_Li256ELb1ELb1ELb0ELb0EEENS1_36VarlenDynamicPersistentTileSchedulerILi128ELi96ELi256ELi128ELb0ELb1ELb1ELb1ELb0ELb1EEEEEEEEEvNT_6ParamsE,@"STO_CUDA_ENTRY STV_DEFAULT"
_ZN7cutlass13device_kernelIN5flash11enable_sm90INS1_16FlashAttnFwdSm90INS1_25CollectiveMainloopFwdSm90ILi2EN4cute5tupleIJNS5_1CILi1EEES8_S8_EEENS6_IJNS7_ILi128EEENS7_ILi96EEENS7_ILi192EEEEEELi192ENS_6half_tEfNS_4arch4Sm90ELb0ELb1ELb1ELb1ELb1ELb1ELb0ELb1ELb1ELb1ELb0ELb0EEENS1_21CollectiveEpilogueFwdINS6_IJSA_SC_SB_EEES9_SE_SG_Li256ELb1ELb1ELb0ELb0EEENS1_36VarlenDynamicPersistentTileSchedulerILi128ELi96ELi256ELi128ELb0ELb1ELb1ELb1ELb0ELb1EEEEEEEEEvNT_6ParamsE:
[----:B------:R-:W-:Y:S01]  /*0000*/  LDC R1, c[0x0][0x37c] ;  /* 0x0000df00ff017b82 */ /* 0x000fe20000000800 */
[----:B------:R-:W-:Y:S05]  /*0010*/  EXIT ;  /* 0x000000000000794d */ /* 0x000fea0003800000 */
.L_x_5:
        /* <DEDUP_REMOVED lines=14> */
.L_x_14:


//--------------------- .text._ZN7cutlass13device_kernelIN5flash11enable_sm90INS1_16FlashAttnFwdSm90INS1_25CollectiveMainloopFwdSm90ILi2EN4cute5tupleIJNS5_1CILi1EEES8_S8_EEENS6_IJNS7_ILi128EEENS7_ILi96EEENS7_ILi192EEEEEELi192ENS_6half_tEfNS_4arch4Sm90ELb1ELb0ELb1ELb0ELb1ELb0ELb0ELb1ELb1ELb1ELb0ELb0EEENS1_21CollectiveEpilogueFwdINS6_IJSA_SC_SB_EEES9_SE_SG_Li256ELb0ELb1ELb0ELb0EEENS1_30DynamicPersistentTileSchedulerILi256ELi128ELb0ELb1ELb1EEEEEEEEEvNT_6ParamsE --------------------------
	.section	.text._ZN7cutlass13device_kernelIN5flash11enable_sm90INS1_16FlashAttnFwdSm90INS1_25CollectiveMainloopFwdSm90ILi2EN4cute5tupleIJNS5_1CILi1EEES8_S8_EEENS6_IJNS7_ILi128EEENS7_ILi96EEENS7_ILi192EEEEEELi192ENS_6half_tEfNS_4arch4Sm90ELb1ELb0ELb1ELb0ELb1ELb0ELb0ELb1ELb1ELb1ELb0ELb0EEENS1_21CollectiveEpilogueFwdINS6_IJSA_SC_SB_EEES9_SE_SG_Li256ELb0ELb1ELb0ELb0EEENS1_30DynamicPersistentTileSchedulerILi256ELi128ELb0ELb1ELb1EEEEEEEEEvNT_6ParamsE,"ax",@progbits
	.align	128
.text._ZN7cutlass13device_kernelIN5flash11enable_sm90INS1_16FlashAttnFwdSm90INS1_25CollectiveMainloopFwdSm90ILi2EN4cute5tupleIJNS5_1CILi1EEES8_S8_EEENS6_IJNS7_ILi128EEENS7_ILi96EEENS7_ILi192EEEEEELi192ENS_6half_tEfNS_4arch4Sm90ELb1ELb0ELb1ELb0ELb1ELb0ELb0ELb1ELb1ELb1ELb0ELb0EEENS1_21CollectiveEpilogueFwdINS6_IJSA_SC_SB_EEES9_SE_SG_Li256ELb0ELb1ELb0ELb0EEENS1_30DynamicPersistentTileSchedulerILi256ELi128ELb0ELb1ELb1EEEEEEEEEvNT_6ParamsE:
        .type           _ZN7cutlass13device_kernelIN5flash11enable_sm90INS1_16FlashAttnFwdSm90INS1_25CollectiveMainloopFwdSm90ILi2EN4cute5tupleIJNS5_1CILi1EEES8_S8_EEENS6_IJNS7_ILi128EEENS7_ILi96EEENS7_ILi192EEEEEELi192ENS_6half_tEfNS_4arch4Sm90ELb1ELb0ELb1ELb0ELb1ELb0ELb0ELb1ELb1ELb1ELb0ELb0EEENS1_21CollectiveEpilogueFwdINS6_IJSA_SC_SB_EEES9_SE_SG_Li256ELb0ELb1ELb0ELb0EEENS1_30DynamicPersistentTileSchedulerILi256ELi128ELb0ELb1ELb1EEEEEEEEEvNT_6ParamsE,@function
        .size           _ZN7cutlass13device_kernelIN5flash11enable_sm90INS1_16FlashAttnFwdSm90INS1_25CollectiveMainloopFwdSm90ILi2EN4cute5tupleIJNS5_1CILi1EEES8_S8_EEENS6_IJNS7_ILi128EEENS7_ILi96EEENS7_ILi192EEEEEELi192ENS_6half_tEfNS_4arch4Sm90ELb1ELb0ELb1ELb0ELb1ELb0ELb0ELb1ELb1ELb1ELb0ELb0EEENS1_21CollectiveEpilogueFwdINS6_IJSA_SC_SB_EEES9_SE_SG_Li256ELb0ELb1ELb0ELb0EEENS1_30DynamicPersistentTileSchedulerILi256ELi128ELb0ELb1ELb1EEEEEEEEEvNT_6ParamsE,(.L_x_15 - _ZN7cutlass13device_kernelIN5flash11enable_sm90INS1_16FlashAttnFwdSm90INS1_25CollectiveMainloopFwdSm90ILi2EN4cute5tupleIJNS5_1CILi1EEES8_S8_EEENS6_IJNS7_ILi128EEENS7_ILi96EEENS7_ILi192EEEEEELi192ENS_6half_tEfNS_4arch4Sm90ELb1ELb0ELb1ELb0ELb1ELb0ELb0ELb1ELb1ELb1ELb0ELb0EEENS1_21CollectiveEpilogueFwdINS6_IJSA_SC_SB_EEES9_SE_SG_Li256ELb0ELb1ELb0ELb0EEENS1_30DynamicPersistentTileSchedulerILi256ELi128ELb0ELb1ELb1EEEEEEEEEvNT_6ParamsE)
        .other          _ZN7cutlass13device_kernelIN5flash11enable_sm90INS1_16FlashAttnFwdSm90INS1_25CollectiveMainloopFwdSm90ILi2EN4cute5tupleIJNS5_1CILi1EEES8_S8_EEENS6_IJNS7_ILi128EEENS7_ILi96EEENS7_ILi192EEEEEELi192ENS_6half_tEfNS_4arch4Sm90ELb1ELb0ELb1ELb0ELb1ELb0ELb0ELb1ELb1ELb1ELb0ELb0EEENS1_21CollectiveEpilogueFwdINS6_IJSA_SC_SB_EEES9_SE_SG_Li256ELb0ELb1ELb0ELb0EEENS1_30DynamicPersistentTileSchedulerILi256ELi128ELb0ELb1ELb1EEEEEEEEEvNT_6ParamsE,@"STO_CUDA_ENTRY STV_DEFAULT"
_ZN7cutlass13device_kernelIN5flash11enable_sm90INS1_16FlashAttnFwdSm90INS1_25CollectiveMainloopFwdSm90ILi2EN4cute5tupleIJNS5_1CILi1EEES8_S8_EEENS6_IJNS7_ILi128EEENS7_ILi96EEENS7_ILi192EEEEEELi192ENS_6half_tEfNS_4arch4Sm90ELb1ELb0ELb1ELb0ELb1ELb0ELb0ELb1ELb1ELb1ELb0ELb0EEENS1_21CollectiveEpilogueFwdINS6_IJSA_SC_SB_EEES9_SE_SG_Li256ELb0ELb1ELb0ELb0EEENS1_30DynamicPersistentTileSchedulerILi256ELi128ELb0ELb1ELb1EEEEEEEEEvNT_6ParamsE:
[----:B------:R-:W-:Y:S01]  /*0000*/  LDC R1, c[0x0][0x37c] ;  /* 0x0000df00ff017b82 */ /* 0x000fe20000000800 */
[----:B------:R-:W-:Y:S05]  /*0010*/  EXIT ;  /* 0x000000000000794d */ /* 0x000fea0003800000 */
.L_x_6:
        /* <DEDUP_REMOVED lines=14> */
.L_x_15:


//--------------------- .text._ZN7cutlass13device_kernelIN5flash11enable_sm90INS1_16FlashAttnFwdSm90INS1_25CollectiveMainloopFwdSm90ILi2EN4cute5tupleIJNS5_1CILi1EEES8_S8_EEENS6_IJNS7_ILi128EEENS7_ILi96EEENS7_ILi192EEEEEELi192ENS_6half_tEfNS_4arch4Sm90ELb1ELb0ELb1ELb1ELb1ELb0ELb0ELb1ELb1ELb1ELb0ELb0EEENS1_21CollectiveEpilogueFwdINS6_IJSA_SC_SB_EEES9_SE_SG_Li256ELb1ELb1ELb0ELb0EEENS1_36VarlenDynamicPersistentTileSchedulerILi128ELi96ELi256ELi128ELb0ELb1ELb1ELb1ELb1ELb1EEEEEEEEEvNT_6ParamsE --------------------------
	.section	.text._ZN7cutlass13device_kernelIN5flash11enable_sm90INS1_16FlashAttnFwdSm90INS1_25CollectiveMainloopFwdSm90ILi2EN4cute5tupleIJNS5_1CILi1EEES8_S8_EEENS6_IJNS7_ILi128EEENS7_ILi96EEENS7_ILi192EEEEEELi192ENS_6half_tEfNS_4arch4Sm90ELb1ELb0ELb1ELb1ELb1ELb0ELb0ELb1ELb1ELb1ELb0ELb0EEENS1_21CollectiveEpilogueFwdINS6_IJSA_SC_SB_EEES9_SE_SG_Li256ELb1ELb1ELb0ELb0EEENS1_36VarlenDynamicPersistentTileSchedulerILi128ELi96ELi256ELi128ELb0ELb1ELb1ELb1ELb1ELb1EEEEEEEEEvNT_6ParamsE,"ax",@progbits
	.align	128
.text._ZN7cutlass13device_kernelIN5flash11enable_sm90INS1_16FlashAttnFwdSm90INS1_25CollectiveMainloopFwdSm90ILi2EN4cute5tupleIJNS5_1CILi1EEES8_S8_EEENS6_IJNS7_ILi128EEENS7_ILi96EEENS7_ILi192EEEEEELi192ENS_6half_tEfNS_4arch4Sm90ELb1ELb0ELb1ELb1ELb1ELb0ELb0ELb1ELb1ELb1ELb0ELb0EEENS1_21CollectiveEpilogueFwdINS6_IJSA_SC_SB_EEES9_SE_SG_Li256ELb1ELb1ELb0ELb0EEENS1_36VarlenDynamicPersistentTileSchedulerILi128ELi96ELi256ELi128ELb0ELb1ELb1ELb1ELb1ELb1EEEEEEEEEvNT_6ParamsE:
        .type           _ZN7cutlass13device_kernelIN5flash11enable_sm90INS1_16FlashAttnFwdSm90INS1_25CollectiveMainloopFwdSm90ILi2EN4cute5tupleIJNS5_1CILi1EEES8_S8_EEENS6_IJNS7_ILi128EEENS7_ILi96EEENS7_ILi192EEEEEELi192ENS_6half_tEfNS_4arch4Sm90ELb1ELb0ELb1ELb1ELb1ELb0ELb0ELb1ELb1ELb1ELb0ELb0EEENS1_21CollectiveEpilogueFwdINS6_IJSA_SC_SB_EEES9_SE_SG_Li256ELb1ELb1ELb0ELb0EEENS1_36VarlenDynamicPersistentTileSchedulerILi128ELi96ELi256ELi128ELb0ELb1ELb1ELb1ELb1ELb1EEEEEEEEEvNT_6ParamsE,@function
        .size           _ZN7cutlass13device_kernelIN5flash11enable_sm90INS1_16FlashAttnFwdSm90INS1_25CollectiveMainloopFwdSm90ILi2EN4cute5tupleIJNS5_1CILi1EEES8_S8_EEENS6_IJNS7_ILi128EEENS7_ILi96EEENS7_ILi192EEEEEELi192ENS_6half_tEfNS_4arch4Sm90ELb1ELb0ELb1ELb1ELb1ELb0ELb0ELb1ELb1ELb1ELb0ELb0EEENS1_21CollectiveEpilogueFwdINS6_IJSA_SC_SB_EEES9_SE_SG_Li256ELb1ELb1ELb0ELb0EEENS1_36VarlenDynamicPersistentTileSchedulerILi128ELi96ELi256ELi128ELb0ELb1ELb1ELb1ELb1ELb1EEEEEEEEEvNT_6ParamsE,(.L_x_16 - _ZN7cutlass13device_kernelIN5flash11enable_sm90INS1_16FlashAttnFwdSm90INS1_25CollectiveMainloopFwdSm90ILi2EN4cute5tupleIJNS5_1CILi1EEES8_S8_EEENS6_IJNS7_ILi128EEENS7_ILi96EEENS7_ILi192EEEEEELi192ENS_6half_tEfNS_4arch4Sm90ELb1ELb0ELb1ELb1ELb1ELb0ELb0ELb1ELb1ELb1ELb0ELb0EEENS1_21CollectiveEpilogueFwdINS6_IJSA_SC_SB_EEES9_SE_SG_Li256ELb1ELb1ELb0ELb0EEENS1_36VarlenDynamicPersistentTileSchedulerILi128ELi96ELi256ELi128ELb0ELb1ELb1ELb1ELb1ELb1EEEEEEEEEvNT_6ParamsE)
        .other          _ZN7cutlass13device_kernelIN5flash11enable_sm90INS1_16FlashAttnFwdSm90INS1_25CollectiveMainloopFwdSm90ILi2EN4cute5tupleIJNS5_1CILi1EEES8_S8_EEENS6_IJNS7_ILi128EEENS7_ILi96EEENS7_ILi192EEEEEELi192ENS_6half_tEfNS_4arch4Sm90ELb1ELb0ELb1ELb1ELb1ELb0ELb0ELb1ELb1ELb1ELb0ELb0EEENS1_21CollectiveEpilogueFwdINS6_IJSA_SC_SB_EEES9_SE_SG_Li256ELb1ELb1ELb0ELb0EEENS1_36VarlenDynamicPersistentTileSchedulerILi128ELi96ELi256ELi128ELb0ELb1ELb1ELb1ELb1ELb1EEEEEEEEEvNT_6ParamsE,@"STO_CUDA_ENTRY STV_DEFAULT"
_ZN7cutlass13device_kernelIN5flash11enable_sm90INS1_16FlashAttnFwdSm90INS1_25CollectiveMainloopFwdSm90ILi2EN4cute5tupleIJNS5_1CILi1EEES8_S8_EEENS6_IJNS7_ILi128EEENS7_ILi96EEENS7_ILi192EEEEEELi192ENS_6half_tEfNS_4arch4Sm90ELb1ELb0ELb1ELb1ELb1ELb0ELb0ELb1ELb1ELb1ELb0ELb0EEENS1_21CollectiveEpilogueFwdINS6_IJSA_SC_SB_EEES9_SE_SG_Li256ELb1ELb1ELb0ELb0EEENS1_36VarlenDynamicPersistentTileSchedulerILi128ELi96ELi256ELi128ELb0ELb1ELb1ELb1ELb1ELb1EEEEEEEEEvNT_6ParamsE:
[----:B------:R-:W-:Y:S01]  /*0000*/  LDC R1, c[0x0][0x37c] ;  /* 0x0000df00ff017b82 */ /* 0x000fe20000000800 */
[----:B------:R-:W-:Y:S05]  /*0010*/  EXIT ;  /* 0x000000000000794d */ /* 0x000fea0003800000 */
.L_x_7:
        /* <DEDUP_REMOVED lines=14> */
.L_x_16:


//--------------------- .text._ZN7cutlass13device_kernelIN5flash11enable_sm90INS1_16FlashAttnFwdSm90INS1_25CollectiveMainloopFwdSm90ILi2EN4cute5tupleIJNS5_1CILi1EEES8_S8_EEENS6_IJNS7_ILi128EEENS7_ILi96EEENS7_ILi192EEEEEELi192ENS_6half_tEfNS_4arch4Sm90ELb1ELb0ELb1ELb1ELb1ELb1ELb0ELb1ELb1ELb1ELb0ELb0EEENS1_21CollectiveEpilogueFwdINS6_IJSA_SC_SB_EEES9_SE_SG_Li256ELb1ELb1ELb0ELb0EEENS1_36VarlenDynamicPersistentTileSchedulerILi128ELi96ELi256ELi128ELb0ELb1ELb1ELb1ELb1ELb1EEEEEEEEEvNT_6ParamsE --------------------------
	.section	.text._ZN7cutlass13device_kernelIN5flash11enable_sm90INS1_16FlashAttnFwdSm90INS1_25CollectiveMainloopFwdSm90ILi2EN4cute5tupleIJNS5_1CILi1EEES8_S8_EEENS6_IJNS7_ILi128EEENS7_ILi96EEENS7_ILi192EEEEEELi192ENS_6half_tEfNS_4arch4Sm90ELb1ELb0ELb1ELb1ELb1ELb1ELb0ELb1ELb1ELb1ELb0ELb0EEENS1_21CollectiveEpilogueFwdINS6_IJSA_SC_SB_EEES9_SE_SG_Li256ELb1ELb1ELb0ELb0EEENS1_36VarlenDynamicPersistentTileSchedulerILi128ELi96ELi256ELi128ELb0ELb1ELb1ELb1ELb1ELb1EEEEEEEEEvNT_6ParamsE,"ax",@progbits
	.align	128
.text._ZN7cutlass13device_kernelIN5flash11enable_sm90INS1_16FlashAttnFwdSm90INS1_25CollectiveMainloopFwdSm90ILi2EN4cute5tupleIJNS5_1CILi1EEES8_S8_EEENS6_IJNS7_ILi128EEENS7_ILi96EEENS7_ILi192EEEEEELi192ENS_6half_tEfNS_4arch4Sm90ELb1ELb0ELb1ELb1ELb1ELb1ELb0ELb1ELb1ELb1ELb0ELb0EEENS1_21CollectiveEpilogueFwdINS6_IJSA_SC_SB_EEES9_SE_SG_Li256ELb1ELb1ELb0ELb0EEENS1_36VarlenDynamicPersistentTileSchedulerILi128ELi96ELi256ELi128ELb0ELb1ELb1ELb1ELb1ELb1EEEEEEEEEvNT_6ParamsE:
        .type           _ZN7cutlass13device_kernelIN5flash11enable_sm90INS1_16FlashAttnFwdSm90INS1_25CollectiveMainloopFwdSm90ILi2EN4cute5tupleIJNS5_1CILi1EEES8_S8_EEENS6_IJNS7_ILi128EEENS7_ILi96EEENS7_ILi192EEEEEELi192ENS_6half_tEfNS_4arch4Sm90ELb1ELb0ELb1ELb1ELb1ELb1ELb0ELb1ELb1ELb1ELb0ELb0EEENS1_21CollectiveEpilogueFwdINS6_IJSA_SC_SB_EEES9_SE_SG_Li256ELb1ELb1ELb0ELb0EEENS1_36VarlenDynamicPersistentTileSchedulerILi128ELi96ELi256ELi128ELb0ELb1ELb1ELb1ELb1ELb1EEEEEEEEEvNT_6ParamsE,@function
        .size           _ZN7cutlass13device_kernelIN5flash11enable_sm90INS1_16FlashAttnFwdSm90INS1_25CollectiveMainloopFwdSm90ILi2EN4cute5tupleIJNS5_1CILi1EEES8_S8_EEENS6_IJNS7_ILi128EEENS7_ILi96EEENS7_ILi192EEEEEELi192ENS_6half_tEfNS_4arch4Sm90ELb1ELb0ELb1ELb1ELb1ELb1ELb0ELb1ELb1ELb1ELb0ELb0EEENS1_21CollectiveEpilogueFwdINS6_IJSA_SC_SB_EEES9_SE_SG_Li256ELb1ELb1ELb0ELb0EEENS1_36VarlenDynamicPersistentTileSchedulerILi128ELi96ELi256ELi128ELb0ELb1ELb1ELb1ELb1ELb1EEEEEEEEEvNT_6ParamsE,(.L_x_17 - _ZN7cutlass13device_kernelIN5flash11enable_sm90INS1_16FlashAttnFwdSm90INS1_25CollectiveMainloopFwdSm90ILi2EN4cute5tupleIJNS5_1CILi1EEES8_S8_EEENS6_IJNS7_ILi128EEENS7_ILi96EEENS7_ILi192EEEEEELi192ENS_6half_tEfNS_4arch4Sm90ELb1ELb0ELb1ELb1ELb1ELb1ELb0ELb1ELb1ELb1ELb0ELb0EEENS1_21CollectiveEpilogueFwdINS6_IJSA_SC_SB_EEES9_SE_SG_Li256ELb1ELb1ELb0ELb0EEENS1_36VarlenDynamicPersistentTileSchedulerILi128ELi96ELi256ELi128ELb0ELb1ELb1ELb1ELb1ELb1EEEEEEEEEvNT_6ParamsE)
        .other          _ZN7cutlass13device_kernelIN5flash11enable_sm90INS1_16FlashAttnFwdSm90INS1_25CollectiveMainloopFwdSm90ILi2EN4cute5tupleIJNS5_1CILi1EEES8_S8_EEENS6_IJNS7_ILi128EEENS7_ILi96EEENS7_ILi192EEEEEELi192ENS_6half_tEfNS_4arch4Sm90ELb1ELb0ELb1ELb1ELb1ELb1ELb0ELb1ELb1ELb1ELb0ELb0EEENS1_21CollectiveEpilogueFwdINS6_IJSA_SC_SB_EEES9_SE_SG_Li256ELb1ELb1ELb0ELb0EEENS1_36VarlenDynamicPersistentTileSchedulerILi128ELi96ELi256ELi128ELb0ELb1ELb1ELb1ELb1ELb1EEEEEEEEEvNT_6ParamsE,@"STO_CUDA_ENTRY STV_DEFAULT"
_ZN7cutlass13device_kernelIN5flash11enable_sm90INS1_16FlashAttnFwdSm90INS1_25CollectiveMainloopFwdSm90ILi2EN4cute5tupleIJNS5_1CILi1EEES8_S8_EEENS6_IJNS7_ILi128EEENS7_ILi96EEENS7_ILi192EEEEEELi192ENS_6half_tEfNS_4arch4Sm90ELb1ELb0ELb1ELb1ELb1ELb1ELb0ELb1ELb1ELb1ELb0ELb0EEENS1_21CollectiveEpilogueFwdINS6_IJSA_SC_SB_EEES9_SE_SG_Li256ELb1ELb1ELb0ELb0EEENS1_36VarlenDynamicPersistentTileSchedulerILi128ELi96ELi256ELi128ELb0ELb1ELb1ELb1ELb1ELb1EEEEEEEEEvNT_6ParamsE:
[----:B------:R-:W-:Y:S01]  /*0000*/  LDC R1, c[0x0][0x37c] ;  /* 0x0000df00ff017b82 */ /* 0x000fe20000000800 */
[----:B------:R-:W-:Y:S05]  /*0010*/  EXIT ;  /* 0x000000000000794d */ /* 0x000fea0003800000 */
.L_x_8:
        /* <DEDUP_REMOVED lines=14> */
.L_x_17:


//--------------------- .nv.shared.reserved.0     --------------------------
	.section	.nv.shared.reserved.0,"aw",@nobits
	.weak		__nv_reservedSMEM_offset_0_alias
	.size		__nv_reservedSMEM_offset_0_alias, 0, 64
	.other		__nv_reservedSMEM_offset_0_alias,@"STO_CUDA_RESERVED_SHARED STV_DEFAULT"
__nv_reservedSMEM_offset_0_alias:
	.zero		0
	.zero		64


//--------------------- .nv.global                --------------------------
	.section	.nv.global,"aw",@nobits
.nv.global:
	.type		_ZN80_INTERNAL_4f9ab197_44_flash_fwd_hdim192_fp16_paged_softcap_sm90_cu_bdbb69e5_35444cute1_E,@object
	.size		_ZN80_INTERNAL_4f9ab197_44_flash_fwd_hdim192_fp16_paged_softcap_sm90_cu_bdbb69e5_35444cute1_E,(_ZN80_INTERNAL_4f9ab197_44_flash_fwd_hdim192_fp16_paged_softcap_sm90_cu_bdbb69e5_35444cuda3std3__45__cpo6cbeginE - _ZN80_INTERNAL_4f9ab197_44_flash_fwd_hdim192_fp16_paged_softcap_sm90_cu_bdbb69e5_35444cute1_E)
_ZN80_INTERNAL_4f9ab197_44_flash_fwd_hdim192_fp16_paged_softcap_sm90_cu_bdbb69e5_35444cute1_E:
	.zero		1
	.type		_ZN80_INTERNAL_4f9ab197_44_flash_fwd_hdim192_fp16_paged_softcap_sm90_cu_bdbb69e5_35444cuda3std3__45__cpo6cbeginE,@object
	.size		_ZN80_INTERNAL_4f9ab197_44_flash_fwd_hdim192_fp16_paged_softcap_sm90_cu_bdbb69e5_35444cuda3std3__45__cpo6cbeginE,(_ZN80_INTERNAL_4f9ab197_44_flash_fwd_hdim192_fp16_paged_softcap_sm90_cu_bdbb69e5_35444cuda3std3__48in_placeE - _ZN80_INTERNAL_4f9ab197_44_flash_fwd_hdim192_fp16_paged_softcap_sm90_cu_bdbb69e5_35444cuda3std3__45__cpo6cbeginE)
_ZN80_INTERNAL_4f9ab197_44_flash_fwd_hdim192_fp16_paged_softcap_sm90_cu_bdbb69e5_35444cuda3std3__45__cpo6cbeginE:
	.zero		1
	.type		_ZN80_INTERNAL_4f9ab197_44_flash_fwd_hdim192_fp16_paged_softcap_sm90_cu_bdbb69e5_35444cuda3std3__48in_placeE,@object
	.size		_ZN80_INTERNAL_4f9ab197_44_flash_fwd_hdim192_fp16_paged_softcap_sm90_cu_bdbb69e5_35444cuda3std3__48in_placeE,(_ZN80_INTERNAL_4f9ab197_44_flash_fwd_hdim192_fp16_paged_softcap_sm90_cu_bdbb69e5_35444cuda3std6ranges3__45__cpo9iter_moveE - _ZN80_INTERNAL_4f9ab197_44_flash_fwd_hdim192_fp16_paged_softcap_sm90_cu_bdbb69e5_35444cuda3std3__48in_placeE)
_ZN80_INTERNAL_4f9ab197_44_flash_fwd_hdim192_fp16_paged_softcap_sm90_cu_bdbb69e5_35444cuda3std3__48in_placeE:
	.zero		1
	.type		_ZN80_INTERNAL_4f9ab197_44_flash_fwd_hdim192_fp16_paged_softcap_sm90_cu_bdbb69e5_35444cuda3std6ranges3__45__cpo9iter_moveE,@object
	.size		_ZN80_INTERNAL_4f9ab197_44_flash_fwd_hdim192_fp16_paged_softcap_sm90_cu_bdbb69e5_35444cuda3std6ranges3__45__cpo9iter_moveE,(_ZN80_INTERNAL_4f9ab197_44_flash_fwd_hdim192_fp16_paged_softcap_sm90_cu_bdbb69e5_35444cuda3std3__45__cpo5beginE - _ZN80_INTERNAL_4f9ab197_44_flash_fwd_hdim192_fp16_paged_softcap_sm90_cu_bdbb69e5_35444cuda3std6ranges3__45__cpo9iter_moveE)
_ZN80_INTERNAL_4f9ab197_44_flash_fwd_hdim192_fp16_paged_softcap_sm90_cu_bdbb69e5_35444cuda3std6ranges3__45__cpo9iter_moveE:
	.zero		1
	.type		_ZN80_INTERNAL_4f9ab197_44_flash_fwd_hdim192_fp16_paged_softcap_sm90_cu_bdbb69e5_35444cuda3std3__45__cpo5beginE,@object
	.size		_ZN80_INTERNAL_4f9ab197_44_flash_fwd_hdim192_fp16_paged_softcap_sm90_cu_bdbb69e5_35444cuda3std3__45__cpo5beginE,(_ZN80_INTERNAL_4f9ab197_44_flash_fwd_hdim192_fp16_paged_softcap_sm90_cu_bdbb69e5_35444cuda3std3__482_GLOBAL__N__4f9ab197_44_flash_fwd_hdim192_fp16_paged_softcap_sm90_cu_bdbb69e5_35446ignoreE - _ZN80_INTERNAL_4f9ab197_44_flash_fwd_hdim192_fp16_paged_softcap_sm90_cu_bdbb69e5_35444cuda3std3__45__cpo5beginE)
_ZN80_INTERNAL_4f9ab197_44_flash_fwd_hdim192_fp16_paged_softcap_sm90_cu_bdbb69e5_35444cuda3std3__45__cpo5beginE:
	.zero		1
	.type		_ZN80_INTERNAL_4f9ab197_44_flash_fwd_hdim192_fp16_paged_softcap_sm90_cu_bdbb69e5_35444cuda3std3__482_GLOBAL__N__4f9ab197_44_flash_fwd_hdim192_fp16_paged_softcap_sm90_cu_bdbb69e5_35446ignoreE,@object
	.size		_ZN80_INTERNAL_4f9ab197_44_flash_fwd_hdim192_fp16_paged_softcap_sm90_cu_bdbb69e5_35444cuda3std3__482_GLOBAL__N__4f9ab197_44_flash_fwd_hdim192_fp16_paged_softcap_sm90_cu_bdbb69e5_35446ignoreE,(_ZN80_INTERNAL_4f9ab197_44_flash_fwd_hdim192_fp16_paged_softcap_sm90_cu_bdbb69e5_35444cute7productE - _ZN80_INTERNAL_4f9ab197_44_flash_fwd_hdim192_fp16_paged_softcap_sm90_cu_bdbb69e5_35444cuda3std3__482_GLOBAL__N__4f9ab197_44_flash_fwd_hdim192_fp16_paged_softcap_sm90_cu_bdbb69e5_35446ignoreE)
_ZN80_INTERNAL_4f9ab197_44_flash_fwd_hdim192_fp16_paged_softcap_sm90_cu_bdbb69e5_35444cuda3std3__482_GLOBAL__N__4f9ab197_44_flash_fwd_hdim192_fp16_paged_softcap_sm90_cu_bdbb69e5_35446ignoreE:
	.zero		1
	.type		_ZN80_INTERNAL_4f9ab197_44_flash_fwd_hdim192_fp16_paged_softcap_sm90_cu_bdbb69e5_35444cute7productE,@object
	.size		_ZN80_INTERNAL_4f9ab197_44_flash_fwd_hdim192_fp16_paged_softcap_sm90_cu_bdbb69e5_35444cute7productE,(_ZN80_INTERNAL_4f9ab197_44_flash_fwd_hdim192_fp16_paged_softcap_sm90_cu_bdbb69e5_35444cuda3std3__45__cpo3endE - _ZN80_INTERNAL_4f9ab197_44_flash_fwd_hdim192_fp16_paged_softcap_sm90_cu_bdbb69e5_35444cute7productE)
_ZN80_INTERNAL_4f9ab197_44_flash_fwd_hdim192_fp16_paged_softcap_sm90_cu_bdbb69e5_35444cute7productE:
	.zero		1
	.type		_ZN80_INTERNAL_4f9ab197_44_flash_fwd_hdim192_fp16_paged_softcap_sm90_cu_bdbb69e5_35444cuda3std3__45__cpo3endE,@object
	.size		_ZN80_INTERNAL_4f9ab197_44_flash_fwd_hdim192_fp16_paged_softcap_sm90_cu_bdbb69e5_35444cuda3std3__45__cpo3endE,(_ZN80_INTERNAL_4f9ab197_44_flash_fwd_hdim192_fp16_paged_softcap_sm90_cu_bdbb69e5_35444cuda3std3__419piecewise_constructE - _ZN80_INTERNAL_4f9ab197_44_flash_fwd_hdim192_fp16_paged_softcap_sm90_cu_bdbb69e5_35444cuda3std3__45__cpo3endE)
_ZN80_INTERNAL_4f9ab197_44_flash_fwd_hdim192_fp16_paged_softcap_sm90_cu_bdbb69e5_35444cuda3std3__45__cpo3endE:
	.zero		1
	.type		_ZN80_INTERNAL_4f9ab197_44_flash_fwd_hdim192_fp16_paged_softcap_sm90_cu_bdbb69e5_35444cuda3std3__419piecewise_constructE,@object
	.size		_ZN80_INTERNAL_4f9ab197_44_flash_fwd_hdim192_fp16_paged_softcap_sm90_cu_bdbb69e5_35444cuda3std3__419piecewise_constructE,(_ZN80_INTERNAL_4f9ab197_44_flash_fwd_hdim192_fp16_paged_softcap_sm90_cu_bdbb69e5_35444cuda3std3__45__cpo4cendE - _ZN80_INTERNAL_4f9ab197_44_flash_fwd_hdim192_fp16_paged_softcap_sm90_cu_bdbb69e5_35444cuda3std3__419piecewise_constructE)
_ZN80_INTERNAL_4f9ab197_44_flash_fwd_hdim192_fp16_paged_softcap_sm90_cu_bdbb69e5_35444cuda3std3__419piecewise_constructE:
	.zero		1
	.type		_ZN80_INTERNAL_4f9ab197_44_flash_fwd_hdim192_fp16_paged_softcap_sm90_cu_bdbb69e5_35444cuda3std3__45__cpo4cendE,@object
	.size		_ZN80_INTERNAL_4f9ab197_44_flash_fwd_hdim192_fp16_paged_softcap_sm90_cu_bdbb69e5_35444cuda3std3__45__cpo4cendE,(_ZN80_INTERNAL_4f9ab197_44_flash_fwd_hdim192_fp16_paged_softcap_sm90_cu_bdbb69e5_35444cuda3std6ranges3__45__cpo4swapE - _ZN80_INTERNAL_4f9ab197_44_flash_fwd_hdim192_fp16_paged_softcap_sm90_cu_bdbb69e5_35444cuda3std3__45__cpo4cendE)
_ZN80_INTERNAL_4f9ab197_44_flash_fwd_hdim192_fp16_paged_softcap_sm90_cu_bdbb69e5_35444cuda3std3__45__cpo4cendE:
	.zero		1
	.type		_ZN80_INTERNAL_4f9ab197_44_flash_fwd_hdim192_fp16_paged_softcap_sm90_cu_bdbb69e5_35444cuda3std6ranges3__45__cpo4swapE,@object
	.size		_ZN80_INTERNAL_4f9ab197_44_flash_fwd_hdim192_fp16_paged_softcap_sm90_cu_bdbb69e5_35444cuda3std6ranges3__45__cpo4swapE,(.L_7 - _ZN80_INTERNAL_4f9ab197_44_flash_fwd_hdim192_fp16_paged_softcap_sm90_cu_bdbb69e5_35444cuda3std6ranges3__45__cpo4swapE)
_ZN80_INTERNAL_4f9ab197_44_flash_fwd_hdim192_fp16_paged_softcap_sm90_cu_bdbb69e5_35444cuda3std6ranges3__45__cpo4swapE:
	.zero		1
.L_7:


//--------------------- .nv.constant0._ZN7cutlass13device_kernelIN5flash11enable_sm90INS1_16FlashAttnFwdSm90INS1_25CollectiveMainloopFwdSm90ILi2EN4cute5tupleIJNS5_1CILi1EEES8_S8_EEENS6_IJNS7_ILi128EEENS7_ILi96EEENS7_ILi192EEEEEELi192ENS_6half_tEfNS_4arch4Sm90ELb0ELb0ELb1ELb0ELb1ELb0ELb0ELb1ELb1ELb1ELb0ELb0EEENS1_21CollectiveEpilogueFwdINS6_IJSA_SC_SB_EEES9_SE_SG_Li256ELb0ELb1ELb0ELb0EEENS1_29StaticPersistentTileSchedulerILb0EEEEEEEEEvNT_6ParamsE --------------------------
	.section	.nv.constant0._ZN7cutlass13device_kernelIN5flash11enable_sm90INS1_16FlashAttnFwdSm90INS1_25CollectiveMainloopFwdSm90ILi2EN4cute5tupleIJNS5_1CILi1EEES8_S8_EEENS6_IJNS7_ILi128EEENS7_ILi96EEENS7_ILi192EEEEEELi192ENS_6half_tEfNS_4arch4Sm90ELb0ELb0ELb1ELb0ELb1ELb0ELb0ELb1ELb1ELb1ELb0ELb0EEENS1_21CollectiveEpilogueFwdINS6_IJSA_SC_SB_EEES9_SE_SG_Li256ELb0ELb1ELb0ELb0EEENS1_29StaticPersistentTileSchedulerILb0EEEEEEEEEvNT_6ParamsE,"a",@progbits
	.sectionflags	@""
	.align	4
.nv.constant0._ZN7cutlass13device_kernelIN5flash11enable_sm90INS1_16FlashAttnFwdSm90INS1_25CollectiveMainloopFwdSm90ILi2EN4cute5tupleIJNS5_1CILi1EEES8_S8_EEENS6_IJNS7_ILi128EEENS7_ILi96EEENS7_ILi192EEEEEELi192ENS_6half_tEfNS_4arch4Sm90ELb0ELb0ELb1ELb0ELb1ELb0ELb0ELb1ELb1ELb1ELb0ELb0EEENS1_21CollectiveEpilogueFwdINS6_IJSA_SC_SB_EEES9_SE_SG_Li256ELb0ELb1ELb0ELb0EEENS1_29StaticPersistentTileSchedulerILb0EEEEEEEEEvNT_6ParamsE:
	.zero		3456


//--------------------- .nv.constant0._ZN7cutlass13device_kernelIN5flash11enable_sm90INS1_16FlashAttnFwdSm90INS1_25CollectiveMainloopFwdSm90ILi2EN4cute5tupleIJNS5_1CILi1EEES8_S8_EEENS6_IJNS7_ILi128EEENS7_ILi96EEENS7_ILi192EEEEEELi192ENS_6half_tEfNS_4arch4Sm90ELb0ELb0ELb1ELb1ELb1ELb0ELb0ELb1ELb1ELb1ELb0ELb0EEENS1_21CollectiveEpilogueFwdINS6_IJSA_SC_SB_EEES9_SE_SG_Li256ELb1ELb1ELb0ELb0EEENS1_36VarlenDynamicPersistentTileSchedulerILi128ELi96ELi256ELi128ELb0ELb1ELb1ELb0ELb1ELb1EEEEEEEEEvNT_6ParamsE --------------------------
	.section	.nv.constant0._ZN7cutlass13device_kernelIN5flash11enable_sm90INS1_16FlashAttnFwdSm90INS1_25CollectiveMainloopFwdSm90ILi2EN4cute5tupleIJNS5_1CILi1EEES8_S8_EEENS6_IJNS7_ILi128EEENS7_ILi96EEENS7_ILi192EEEEEELi192ENS_6half_tEfNS_4arch4Sm90ELb0ELb0ELb1ELb1ELb1ELb0ELb0ELb1ELb1ELb1ELb0ELb0EEENS1_21CollectiveEpilogueFwdINS6_IJSA_SC_SB_EEES9_SE_SG_Li256ELb1ELb1ELb0ELb0EEENS1_36VarlenDynamicPersistentTileSchedulerILi128ELi96ELi256ELi128ELb0ELb1ELb1ELb0ELb1ELb1EEEEEEEEEvNT_6ParamsE,"a",@progbits
	.sectionflags	@""
	.align	4
.nv.constant0._ZN7cutlass13device_kernelIN5flash11enable_sm90INS1_16FlashAttnFwdSm90INS1_25CollectiveMainloopFwdSm90ILi2EN4cute5tupleIJNS5_1CILi1EEES8_S8_EEENS6_IJNS7_ILi128EEENS7_ILi96EEENS7_ILi192EEEEEELi192ENS_6half_tEfNS_4arch4Sm90ELb0ELb0ELb1ELb1ELb1ELb0ELb0ELb1ELb1ELb1ELb0ELb0EEENS1_21CollectiveEpilogueFwdINS6_IJSA_SC_SB_EEES9_SE_SG_Li256ELb1ELb1ELb0ELb0EEENS1_36VarlenDynamicPersistentTileSchedulerILi128ELi96ELi256ELi128ELb0ELb1ELb1ELb0ELb1ELb1EEEEEEEEEvNT_6ParamsE:
	.zero		3584


//--------------------- .nv.constant0._ZN7cutlass13device_kernelIN5flash11enable_sm90INS1_16FlashAttnFwdSm90INS1_25CollectiveMainloopFwdSm90ILi2EN4cute5tupleIJNS5_1CILi1EEES8_S8_EEENS6_IJNS7_ILi128EEENS7_ILi96EEENS7_ILi192EEEEEELi192ENS_6half_tEfNS_4arch4Sm90ELb0ELb0ELb1ELb1ELb1ELb1ELb0ELb1ELb1ELb1ELb0ELb0EEENS1_21CollectiveEpilogueFwdINS6_IJSA_SC_SB_EEES9_SE_SG_Li256ELb1ELb1ELb0ELb0EEENS1_36VarlenDynamicPersistentTileSchedulerILi128ELi96ELi256ELi128ELb0ELb1ELb1ELb0ELb1ELb1EEEEEEEEEvNT_6ParamsE --------------------------
	.section	.nv.constant0._ZN7cutlass13device_kernelIN5flash11enable_sm90INS1_16FlashAttnFwdSm90INS1_25CollectiveMainloopFwdSm90ILi2EN4cute5tupleIJNS5_1CILi1EEES8_S8_EEENS6_IJNS7_ILi128EEENS7_ILi96EEENS7_ILi192EEEEEELi192ENS_6half_tEfNS_4arch4Sm90ELb0ELb0ELb1ELb1ELb1ELb1ELb0ELb1ELb1ELb1ELb0ELb0EEENS1_21CollectiveEpilogueFwdINS6_IJSA_SC_SB_EEES9_SE_SG_Li256ELb1ELb1ELb0ELb0EEENS1_36VarlenDynamicPersistentTileSchedulerILi128ELi96ELi256ELi128ELb0ELb1ELb1ELb0ELb1ELb1EEEEEEEEEvNT_6ParamsE,"a",@progbits
	.sectionflags	@""
	.align	4
.nv.constant0._ZN7cutlass13device_kernelIN5flash11enable_sm90INS1_16FlashAttnFwdSm90INS1_25CollectiveMainloopFwdSm90ILi2EN4cute5tupleIJNS5_1CILi1EEES8_S8_EEENS6_IJNS7_ILi128EEENS7_ILi96EEENS7_ILi192EEEEEELi192ENS_6half_tEfNS_4arch4Sm90ELb0ELb0ELb1ELb1ELb1ELb1ELb0ELb1ELb1ELb1ELb0ELb0EEENS1_21CollectiveEpilogueFwdINS6_IJSA_SC_SB_EEES9_SE_SG_Li256ELb1ELb1ELb0ELb0EEENS1_36VarlenDynamicPersistentTileSchedulerILi128ELi96ELi256ELi128ELb0ELb1ELb1ELb0ELb1ELb1EEEEEEEEEvNT_6ParamsE:
	.zero		3584


//--------------------- .nv.constant0._ZN7cutlass13device_kernelIN5flash11enable_sm90INS1_16FlashAttnFwdSm90INS1_25CollectiveMainloopFwdSm90ILi2EN4cute5tupleIJNS5_1CILi1EEES8_S8_EEENS6_IJNS7_ILi128EEENS7_ILi96EEENS7_ILi192EEEEEELi192ENS_6half_tEfNS_4arch4Sm90ELb0ELb1ELb1ELb0ELb1ELb0ELb0ELb1ELb1ELb1ELb0ELb0EEENS1_21CollectiveEpilogueFwdINS6_IJSA_SC_SB_EEES9_SE_SG_Li256ELb0ELb1ELb0ELb0EEENS1_30DynamicPersistentTileSchedulerILi256ELi128ELb0ELb1ELb1EEEEEEEEEvNT_6ParamsE --------------------------
	.section	.nv.constant0._ZN7cutlass13device_kernelIN5flash11enable_sm90INS1_16FlashAttnFwdSm90INS1_25CollectiveMainloopFwdSm90ILi2EN4cute5tupleIJNS5_1CILi1EEES8_S8_EEENS6_IJNS7_ILi128EEENS7_ILi96EEENS7_ILi192EEEEEELi192ENS_6half_tEfNS_4arch4Sm90ELb0ELb1ELb1ELb0ELb1ELb0ELb0ELb1ELb1ELb1ELb0ELb0EEENS1_21CollectiveEpilogueFwdINS6_IJSA_SC_SB_EEES9_SE_SG_Li256ELb0ELb1ELb0ELb0EEENS1_30DynamicPersistentTileSchedulerILi256ELi128ELb0ELb1ELb1EEEEEEEEEvNT_6ParamsE,"a",@progbits
	.sectionflags	@""
	.align	4
.nv.constant0._ZN7cutlass13device_kernelIN5flash11enable_sm90INS1_16FlashAttnFwdSm90INS1_25CollectiveMainloopFwdSm90ILi2EN4cute5tupleIJNS5_1CILi1EEES8_S8_EEENS6_IJNS7_ILi128EEENS7_ILi96EEENS7_ILi192EEEEEELi192ENS_6half_tEfNS_4arch4Sm90ELb0ELb1ELb1ELb0ELb1ELb0ELb0ELb1ELb1ELb1ELb0ELb0EEENS1_21CollectiveEpilogueFwdINS6_IJSA_SC_SB_EEES9_SE_SG_Li256ELb0ELb1ELb0ELb0EEENS1_30DynamicPersistentTileSchedulerILi256ELi128ELb0ELb1ELb1EEEEEEEEEvNT_6ParamsE:
	.zero		3584


//--------------------- .nv.constant0._ZN7cutlass13device_kernelIN5flash11enable_sm90INS1_16FlashAttnFwdSm90INS1_25CollectiveMainloopFwdSm90ILi2EN4cute5tupleIJNS5_1CILi1EEES8_S8_EEENS6_IJNS7_ILi128EEENS7_ILi96EEENS7_ILi192EEEEEELi192ENS_6half_tEfNS_4arch4Sm90ELb0ELb1ELb1ELb1ELb1ELb0ELb0ELb1ELb1ELb1ELb0ELb0EEENS1_21CollectiveEpilogueFwdINS6_IJSA_SC_SB_EEES9_SE_SG_Li256ELb1ELb1ELb0ELb0EEENS1_36VarlenDynamicPersistentTileSchedulerILi128ELi96ELi256ELi128ELb0ELb1ELb1ELb1ELb0ELb1EEEEEEEEEvNT_6ParamsE --------------------------
	.section	.nv.constant0._ZN7cutlass13device_kernelIN5flash11enable_sm90INS1_16FlashAttnFwdSm90INS1_25CollectiveMainloopFwdSm90ILi2EN4cute5tupleIJNS5_1CILi1EEES8_S8_EEENS6_IJNS7_ILi128EEENS7_ILi96EEENS7_ILi192EEEEEELi192ENS_6half_tEfNS_4arch4Sm90ELb0ELb1ELb1ELb1ELb1ELb0ELb0ELb1ELb1ELb1ELb0ELb0EEENS1_21CollectiveEpilogueFwdINS6_IJSA_SC_SB_EEES9_SE_SG_Li256ELb1ELb1ELb0ELb0EEENS1_36VarlenDynamicPersistentTileSchedulerILi128ELi96ELi256ELi128ELb0ELb1ELb1ELb1ELb0ELb1EEEEEEEEEvNT_6ParamsE,"a",@progbits
	.sectionflags	@""
	.align	4
.nv.constant0._ZN7cutlass13device_kernelIN5flash11enable_sm90INS1_16FlashAttnFwdSm90INS1_25CollectiveMainloopFwdSm90ILi2EN4cute5tupleIJNS5_1CILi1EEES8_S8_EEENS6_IJNS7_ILi128EEENS7_ILi96EEENS7_ILi192EEEEEELi192ENS_6half_tEfNS_4arch4Sm90ELb0ELb1ELb1ELb1ELb1ELb0ELb0ELb1ELb1ELb1ELb0ELb0EEENS1_21CollectiveEpilogueFwdINS6_IJSA_SC_SB_EEES9_SE_SG_Li256ELb1ELb1ELb0ELb0EEENS1_36VarlenDynamicPersistentTileSchedulerILi128ELi96ELi256ELi128ELb0ELb1ELb1ELb1ELb0ELb1EEEEEEEEEvNT_6ParamsE:
	.zero		3584


//--------------------- .nv.constant0._ZN7cutlass13device_kernelIN5flash11enable_sm90INS1_16FlashAttnFwdSm90INS1_25CollectiveMainloopFwdSm90ILi2EN4cute5tupleIJNS5_1CILi1EEES8_S8_EEENS6_IJNS7_ILi128EEENS7_ILi96EEENS7_ILi192EEEEEELi192ENS_6half_tEfNS_4arch4Sm90ELb0ELb1ELb1ELb1ELb1ELb1ELb0ELb1ELb1ELb1ELb0ELb0EEENS1_21CollectiveEpilogueFwdINS6_IJSA_SC_SB_EEES9_SE_SG_Li256ELb1ELb1ELb0ELb0EEENS1_36VarlenDynamicPersistentTileSchedulerILi128ELi96ELi256ELi128ELb0ELb1ELb1ELb1ELb0ELb1EEEEEEEEEvNT_6ParamsE --------------------------
	.section	.nv.constant0._ZN7cutlass13device_kernelIN5flash11enable_sm90INS1_16FlashAttnFwdSm90INS1_25CollectiveMainloopFwdSm90ILi2EN4cute5tupleIJNS5_1CILi1EEES8_S8_EEENS6_IJNS7_ILi128EEENS7_ILi96EEENS7_ILi192EEEEEELi192ENS_6half_tEfNS_4arch4Sm90ELb0ELb1ELb1ELb1ELb1ELb1ELb0ELb1ELb1ELb1ELb0ELb0EEENS1_21CollectiveEpilogueFwdINS6_IJSA_SC_SB_EEES9_SE_SG_Li256ELb1ELb1ELb0ELb0EEENS1_36VarlenDynamicPersistentTileSchedulerILi128ELi96ELi256ELi128ELb0ELb1ELb1ELb1ELb0ELb1EEEEEEEEEvNT_6ParamsE,"a",@progbits
	.sectionflags	@""
	.align	4
.nv.constant0._ZN7cutlass13device_kernelIN5flash11enable_sm90INS1_16FlashAttnFwdSm90INS1_25CollectiveMainloopFwdSm90ILi2EN4cute5tupleIJNS5_1CILi1EEES8_S8_EEENS6_IJNS7_ILi128EEENS7_ILi96EEENS7_ILi192EEEEEELi192ENS_6half_tEfNS_4arch4Sm90ELb0ELb1ELb1ELb1ELb1ELb1ELb0ELb1ELb1ELb1ELb0ELb0EEENS1_21CollectiveEpilogueFwdINS6_IJSA_SC_SB_EEES9_SE_SG_Li256ELb1ELb1ELb0ELb0EEENS1_36VarlenDynamicPersistentTileSchedulerILi128ELi96ELi256ELi128ELb0ELb1ELb1ELb1ELb0ELb1EEEEEEEEEvNT_6ParamsE:
	.zero		3584


//--------------------- .nv.constant0._ZN7cutlass13device_kernelIN5flash11enable_sm90INS1_16FlashAttnFwdSm90INS1_25CollectiveMainloopFwdSm90ILi2EN4cute5tupleIJNS5_1CILi1EEES8_S8_EEENS6_IJNS7_ILi128EEENS7_ILi96EEENS7_ILi192EEEEEELi192ENS_6half_tEfNS_4arch4Sm90ELb1ELb0ELb1ELb0ELb1ELb0ELb0ELb1ELb1ELb1ELb0ELb0EEENS1_21CollectiveEpilogueFwdINS6_IJSA_SC_SB_EEES9_SE_SG_Li256ELb0ELb1ELb0ELb0EEENS1_30DynamicPersistentTileSchedulerILi256ELi128ELb0ELb1ELb1EEEEEEEEEvNT_6ParamsE --------------------------
	.section	.nv.constant0._ZN7cutlass13device_kernelIN5flash11enable_sm90INS1_16FlashAttnFwdSm90INS1_25CollectiveMainloopFwdSm90ILi2EN4cute5tupleIJNS5_1CILi1EEES8_S8_EEENS6_IJNS7_ILi128EEENS7_ILi96EEENS7_ILi192EEEEEELi192ENS_6half_tEfNS_4arch4Sm90ELb1ELb0ELb1ELb0ELb1ELb0ELb0ELb1ELb1ELb1ELb0ELb0EEENS1_21CollectiveEpilogueFwdINS6_IJSA_SC_SB_EEES9_SE_SG_Li256ELb0ELb1ELb0ELb0EEENS1_30DynamicPersistentTileSchedulerILi256ELi128ELb0ELb1ELb1EEEEEEEEEvNT_6ParamsE,"a",@progbits
	.sectionflags	@""
	.align	4
.nv.constant0._ZN7cutlass13device_kernelIN5flash11enable_sm90INS1_16FlashAttnFwdSm90INS1_25CollectiveMainloopFwdSm90ILi2EN4cute5tupleIJNS5_1CILi1EEES8_S8_EEENS6_IJNS7_ILi128EEENS7_ILi96EEENS7_ILi192EEEEEELi192ENS_6half_tEfNS_4arch4Sm90ELb1ELb0ELb1ELb0ELb1ELb0ELb0ELb1ELb1ELb1ELb0ELb0EEENS1_21CollectiveEpilogueFwdINS6_IJSA_SC_SB_EEES9_SE_SG_Li256ELb0ELb1ELb0ELb0EEENS1_30DynamicPersistentTileSchedulerILi256ELi128ELb0ELb1ELb1EEEEEEEEEvNT_6ParamsE:
	.zero		3584


//--------------------- .nv.constant0._ZN7cutlass13device_kernelIN5flash11enable_sm90INS1_16FlashAttnFwdSm90INS1_25CollectiveMainloopFwdSm90ILi2EN4cute5tupleIJNS5_1CILi1EEES8_S8_EEENS6_IJNS7_ILi128EEENS7_ILi96EEENS7_ILi192EEEEEELi192ENS_6half_tEfNS_4arch4Sm90ELb1ELb0ELb1ELb1ELb1ELb0ELb0ELb1ELb1ELb1ELb0ELb0EEENS1_21CollectiveEpilogueFwdINS6_IJSA_SC_SB_EEES9_SE_SG_Li256ELb1ELb1ELb0ELb0EEENS1_36VarlenDynamicPersistentTileSchedulerILi128ELi96ELi256ELi128ELb0ELb1ELb1ELb1ELb1ELb1EEEEEEEEEvNT_6ParamsE --------------------------
	.section	.nv.constant0._ZN7cutlass13device_kernelIN5flash11enable_sm90INS1_16FlashAttnFwdSm90INS1_25CollectiveMainloopFwdSm90ILi2EN4cute5tupleIJNS5_1CILi1EEES8_S8_EEENS6_IJNS7_ILi128EEENS7_ILi96EEENS7_ILi192EEEEEELi192ENS_6half_tEfNS_4arch4Sm90ELb1ELb0ELb1ELb1ELb1ELb0ELb0ELb1ELb1ELb1ELb0ELb0EEENS1_21CollectiveEpilogueFwdINS6_IJSA_SC_SB_EEES9_SE_SG_Li256ELb1ELb1ELb0ELb0EEENS1_36VarlenDynamicPersistentTileSchedulerILi128ELi96ELi256ELi128ELb0ELb1ELb1ELb1ELb1ELb1EEEEEEEEEvNT_6ParamsE,"a",@progbits
	.sectionflags	@""
	.align	4
.nv.constant0._ZN7cutlass13device_kernelIN5flash11enable_sm90INS1_16FlashAttnFwdSm90INS1_25CollectiveMainloopFwdSm90ILi2EN4cute5tupleIJNS5_1CILi1EEES8_S8_EEENS6_IJNS7_ILi128EEENS7_ILi96EEENS7_ILi192EEEEEELi192ENS_6half_tEfNS_4arch4Sm90ELb1ELb0ELb1ELb1ELb1ELb0ELb0ELb1ELb1ELb1ELb0ELb0EEENS1_21CollectiveEpilogueFwdINS6_IJSA_SC_SB_EEES9_SE_SG_Li256ELb1ELb1ELb0ELb0EEENS1_36VarlenDynamicPersistentTileSchedulerILi128ELi96ELi256ELi128ELb0ELb1ELb1ELb1ELb1ELb1EEEEEEEEEvNT_6ParamsE:
	.zero		3584


//--------------------- .nv.constant0._ZN7cutlass13device_kernelIN5flash11enable_sm90INS1_16FlashAttnFwdSm90INS1_25CollectiveMainloopFwdSm90ILi2EN4cute5tupleIJNS5_1CILi1EEES8_S8_EEENS6_IJNS7_ILi128EEENS7_ILi96EEENS7_ILi192EEEEEELi192ENS_6half_tEfNS_4arch4Sm90ELb1ELb0ELb1ELb1ELb1ELb1ELb0ELb1ELb1ELb1ELb0ELb0EEENS1_21CollectiveEpilogueFwdINS6_IJSA_SC_SB_EEES9_SE_SG_Li256ELb1ELb1ELb0ELb0EEENS1_36VarlenDynamicPersistentTileSchedulerILi128ELi96ELi256ELi128ELb0ELb1ELb1ELb1ELb1ELb1EEEEEEEEEvNT_6ParamsE --------------------------
	.section	.nv.constant0._ZN7cutlass13device_kernelIN5flash11enable_sm90INS1_16FlashAttnFwdSm90INS1_25CollectiveMainloopFwdSm90ILi2EN4cute5tupleIJNS5_1CILi1EEES8_S8_EEENS6_IJNS7_ILi128EEENS7_ILi96EEENS7_ILi192EEEEEELi192ENS_6half_tEfNS_4arch4Sm90ELb1ELb0ELb1ELb1ELb1ELb1ELb0ELb1ELb1ELb1ELb0ELb0EEENS1_21CollectiveEpilogueFwdINS6_IJSA_SC_SB_EEES9_SE_SG_Li256ELb1ELb1ELb0ELb0EEENS1_36VarlenDynamicPersistentTileSchedulerILi128ELi96ELi256ELi128ELb0ELb1ELb1ELb1ELb1ELb1EEEEEEEEEvNT_6ParamsE,"a",@progbits
	.sectionflags	@""
	.align	4
.nv.constant0._ZN7cutlass13device_kernelIN5flash11enable_sm90INS1_16FlashAttnFwdSm90INS1_25CollectiveMainloopFwdSm90ILi2EN4cute5tupleIJNS5_1CILi1EEES8_S8_EEENS6_IJNS7_ILi128EEENS7_ILi96EEENS7_ILi192EEEEEELi192ENS_6half_tEfNS_4arch4Sm90ELb1ELb0ELb1ELb1ELb1ELb1ELb0ELb1ELb1ELb1ELb0ELb0EEENS1_21CollectiveEpilogueFwdINS6_IJSA_SC_SB_EEES9_SE_SG_Li256ELb1ELb1ELb0ELb0EEENS1_36VarlenDynamicPersistentTileSchedulerILi128ELi96ELi256ELi128ELb0ELb1ELb1ELb1ELb1ELb1EEEEEEEEEvNT_6ParamsE:
	.zero		3584


//--------------------- SYMBOLS --------------------------

	.type		.nv.reservedSmem.offset0,@object
	.size		.nv.reservedSmem.offset0,0x4
